	.target	sm_80

	.elftype	@"ET_EXEC"


//--------------------- .note.nv.tkinfo           --------------------------
	.section	.note.nv.tkinfo,"",@"SHT_NOTE"
	.sectionflags	@"SHF_NOTE_NV_TKINFO"
	.tkinfo
        /*0018*/ 	.word	0x00000002
        /*0030*/ 	.string	""
        /*0030*/ 	.string	"ptxas"
        /*0030*/ 	.string	"Cuda compilation tools, release 13.0, V13.0.88"
        /*0030*/ 	.string	"Build cuda_13.0.r13.0/compiler.36424714_0"
        /*0030*/ 	.string	"-v  -suppress-debug-info  -lineinfo  -arch sm_80 "



//--------------------- .note.nv.cuinfo           --------------------------
	.section	.note.nv.cuinfo,"",@"SHT_NOTE"
	.sectionflags	@"SHF_NOTE_NV_CUINFO"
        /*0018*/ 	.short	0x0002
        /*001a*/ 	.short	0x0050
        /*001c*/ 	.short	0x0082
	.zero		2


//--------------------- .nv.info                  --------------------------
	.section	.nv.info,"",@"SHT_CUDA_INFO"
	.align	4


	//----- nvinfo : EIATTR_REGCOUNT
	.align		4
        /*0000*/ 	.byte	0x04, 0x2f
        /*0002*/ 	.short	(.L_2 - .L_1)
	.align		4
.L_1:
        /*0004*/ 	.word	index@(attn_fwd)
        /*0008*/ 	.word	0x00000080


	//----- nvinfo : EIATTR_FRAME_SIZE
	.align		4
.L_2:
        /*000c*/ 	.byte	0x04, 0x11
        /*000e*/ 	.short	(.L_4 - .L_3)
	.align		4
.L_3:
        /*0010*/ 	.word	index@(attn_fwd)
        /*0014*/ 	.word	0x00000000


	//----- nvinfo : EIATTR_MIN_STACK_SIZE
	.align		4
.L_4:
        /*0018*/ 	.byte	0x04, 0x12
        /*001a*/ 	.short	(.L_6 - .L_5)
	.align		4
.L_5:
        /*001c*/ 	.word	index@(attn_fwd)
        /*0020*/ 	.word	0x00000000
.L_6:


//--------------------- .nv.info.attn_fwd         --------------------------
	.section	.nv.info.attn_fwd,"",@"SHT_CUDA_INFO"
	.sectionflags	@""
	.align	4


	//----- nvinfo : EIATTR_CUDA_API_VERSION
	.align		4
        /*0000*/ 	.byte	0x04, 0x37
        /*0002*/ 	.short	(.L_8 - .L_7)
.L_7:
        /*0004*/ 	.word	0x00000082


	//----- nvinfo : EIATTR_SW2861232_WAR
	.align		4
.L_8:
        /*0008*/ 	.byte	0x01, 0x35
	.zero		2


	//----- nvinfo : EIATTR_PARAM_CBANK
	.align		4
        /*000c*/ 	.byte	0x04, 0x0a
        /*000e*/ 	.short	(.L_10 - .L_9)
	.align		4
.L_9:
        /*0010*/ 	.word	index@(.nv.constant0.attn_fwd)
        /*0014*/ 	.short	0x0160
        /*0016*/ 	.short	0x0088


	//----- nvinfo : EIATTR_CBANK_PARAM_SIZE
	.align		4
.L_10:
        /*0018*/ 	.byte	0x03, 0x19
        /*001a*/ 	.short	0x0088


	//----- nvinfo : EIATTR_KPARAM_INFO
	.align		4
        /*001c*/ 	.byte	0x04, 0x17
        /*001e*/ 	.short	(.L_12 - .L_11)
.L_11:
        /*0020*/ 	.word	0x00000000
        /*0024*/ 	.short	0x0019
        /*0026*/ 	.short	0x0080
        /*0028*/ 	.byte	0x00, 0xf4, 0x21, 0x00


	//----- nvinfo : EIATTR_KPARAM_INFO
	.align		4
.L_12:
        /*002c*/ 	.byte	0x04, 0x17
        /*002e*/ 	.short	(.L_14 - .L_13)
.L_13:
        /*0030*/ 	.word	0x00000000
        /*0034*/ 	.short	0x0018
        /*0036*/ 	.short	0x0078
        /*0038*/ 	.byte	0x00, 0xf4, 0x21, 0x00


	//----- nvinfo : EIATTR_KPARAM_INFO
	.align		4
.L_14:
        /*003c*/ 	.byte	0x04, 0x17
        /*003e*/ 	.short	(.L_16 - .L_15)
.L_15:
        /*0040*/ 	.word	0x00000000
        /*0044*/ 	.short	0x0017
        /*0046*/ 	.short	0x0070
        /*0048*/ 	.byte	0x00, 0xf0, 0x11, 0x00


	//----- nvinfo : EIATTR_KPARAM_INFO
	.align		4
.L_16:
        /*004c*/ 	.byte	0x04, 0x17
        /*004e*/ 	.short	(.L_18 - .L_17)
.L_17:
        /*0050*/ 	.word	0x00000000
        /*0054*/ 	.short	0x0016
        /*0056*/ 	.short	0x006c
        /*0058*/ 	.byte	0x00, 0xf0, 0x11, 0x00


	//----- nvinfo : EIATTR_KPARAM_INFO
	.align		4
.L_18:
        /*005c*/ 	.byte	0x04, 0x17
        /*005e*/ 	.short	(.L_20 - .L_19)
.L_19:
        /*0060*/ 	.word	0x00000000
        /*0064*/ 	.short	0x0015
        /*0066*/ 	.short	0x0068
        /*0068*/ 	.byte	0x00, 0xf0, 0x11, 0x00


	//----- nvinfo : EIATTR_KPARAM_INFO
	.align		4
.L_20:
        /*006c*/ 	.byte	0x04, 0x17
        /*006e*/ 	.short	(.L_22 - .L_21)
.L_21:
        /*0070*/ 	.word	0x00000000
        /*0074*/ 	.short	0x0014
        /*0076*/ 	.short	0x0064
        /*0078*/ 	.byte	0x00, 0xf0, 0x11, 0x00


	//----- nvinfo : EIATTR_KPARAM_INFO
	.align		4
.L_22:
        /*007c*/ 	.byte	0x04, 0x17
        /*007e*/ 	.short	(.L_24 - .L_23)
.L_23:
        /*0080*/ 	.word	0x00000000
        /*0084*/ 	.short	0x0013
        /*0086*/ 	.short	0x0060
        /*0088*/ 	.byte	0x00, 0xf0, 0x11, 0x00


	//----- nvinfo : EIATTR_KPARAM_INFO
	.align		4
.L_24:
        /*008c*/ 	.byte	0x04, 0x17
        /*008e*/ 	.short	(.L_26 - .L_25)
.L_25:
        /*0090*/ 	.word	0x00000000
        /*0094*/ 	.short	0x0012
        /*0096*/ 	.short	0x005c
        /*0098*/ 	.byte	0x00, 0xf0, 0x11, 0x00


	//----- nvinfo : EIATTR_KPARAM_INFO
	.align		4
.L_26:
        /*009c*/ 	.byte	0x04, 0x17
        /*009e*/ 	.short	(.L_28 - .L_27)
.L_27:
        /*00a0*/ 	.word	0x00000000
        /*00a4*/ 	.short	0x0011
        /*00a6*/ 	.short	0x0058
        /*00a8*/ 	.byte	0x00, 0xf0, 0x11, 0x00


	//----- nvinfo : EIATTR_KPARAM_INFO
	.align		4
.L_28:
        /*00ac*/ 	.byte	0x04, 0x17
        /*00ae*/ 	.short	(.L_30 - .L_29)
.L_29:
        /*00b0*/ 	.word	0x00000000
        /*00b4*/ 	.short	0x0010
        /*00b6*/ 	.short	0x0054
        /*00b8*/ 	.byte	0x00, 0xf0, 0x11, 0x00


	//----- nvinfo : EIATTR_KPARAM_INFO
	.align		4
.L_30:
        /*00bc*/ 	.byte	0x04, 0x17
        /*00be*/ 	.short	(.L_32 - .L_31)
.L_31:
        /*00c0*/ 	.word	0x00000000
        /*00c4*/ 	.short	0x000f
        /*00c6*/ 	.short	0x0050
        /*00c8*/ 	.byte	0x00, 0xf0, 0x11, 0x00


	//----- nvinfo : EIATTR_KPARAM_INFO
	.align		4
.L_32:
        /*00cc*/ 	.byte	0x04, 0x17
        /*00ce*/ 	.short	(.L_34 - .L_33)
.L_33:
        /*00d0*/ 	.word	0x00000000
        /*00d4*/ 	.short	0x000e
        /*00d6*/ 	.short	0x004c
        /*00d8*/ 	.byte	0x00, 0xf0, 0x11, 0x00


	//----- nvinfo : EIATTR_KPARAM_INFO
	.align		4
.L_34:
        /*00dc*/ 	.byte	0x04, 0x17
        /*00de*/ 	.short	(.L_36 - .L_35)
.L_35:
        /*00e0*/ 	.word	0x00000000
        /*00e4*/ 	.short	0x000d
        /*00e6*/ 	.short	0x0048
        /*00e8*/ 	.byte	0x00, 0xf0, 0x11, 0x00


	//----- nvinfo : EIATTR_KPARAM_INFO
	.align		4
.L_36:
        /*00ec*/ 	.byte	0x04, 0x17
        /*00ee*/ 	.short	(.L_38 - .L_37)
.L_37:
        /*00f0*/ 	.word	0x00000000
        /*00f4*/ 	.short	0x000c
        /*00f6*/ 	.short	0x0044
        /*00f8*/ 	.byte	0x00, 0xf0, 0x11, 0x00


	//----- nvinfo : EIATTR_KPARAM_INFO
	.align		4
.L_38:
        /*00fc*/ 	.byte	0x04, 0x17
        /*00fe*/ 	.short	(.L_40 - .L_39)
.L_39:
        /*0100*/ 	.word	0x00000000
        /*0104*/ 	.short	0x000b
        /*0106*/ 	.short	0x0040
        /*0108*/ 	.byte	0x00, 0xf0, 0x11, 0x00


	//----- nvinfo : EIATTR_KPARAM_INFO
	.align		4
.L_40:
        /*010c*/ 	.byte	0x04, 0x17
        /*010e*/ 	.short	(.L_42 - .L_41)
.L_41:
        /*0110*/ 	.word	0x00000000
        /*0114*/ 	.short	0x000a
        /*0116*/ 	.short	0x003c
        /*0118*/ 	.byte	0x00, 0xf0, 0x11, 0x00


	//----- nvinfo : EIATTR_KPARAM_INFO
	.align		4
.L_42:
        /*011c*/ 	.byte	0x04, 0x17
        /*011e*/ 	.short	(.L_44 - .L_43)
.L_43:
        /*0120*/ 	.word	0x00000000
        /*0124*/ 	.short	0x0009
        /*0126*/ 	.short	0x0038
        /*0128*/ 	.byte	0x00, 0xf0, 0x11, 0x00


	//----- nvinfo : EIATTR_KPARAM_INFO
	.align		4
.L_44:
        /*012c*/ 	.byte	0x04, 0x17
        /*012e*/ 	.short	(.L_46 - .L_45)
.L_45:
        /*0130*/ 	.word	0x00000000
        /*0134*/ 	.short	0x0008
        /*0136*/ 	.short	0x0034
        /*0138*/ 	.byte	0x00, 0xf0, 0x11, 0x00


	//----- nvinfo : EIATTR_KPARAM_INFO
	.align		4
.L_46:
        /*013c*/ 	.byte	0x04, 0x17
        /*013e*/ 	.short	(.L_48 - .L_47)
.L_47:
        /*0140*/ 	.word	0x00000000
        /*0144*/ 	.short	0x0007
        /*0146*/ 	.short	0x0030
        /*0148*/ 	.byte	0x00, 0xf0, 0x11, 0x00


	//----- nvinfo : EIATTR_KPARAM_INFO
	.align		4
.L_48:
        /*014c*/ 	.byte	0x04, 0x17
        /*014e*/ 	.short	(.L_50 - .L_49)
.L_49:
        /*0150*/ 	.word	0x00000000
        /*0154*/ 	.short	0x0006
        /*0156*/ 	.short	0x002c
        /*0158*/ 	.byte	0x00, 0xf0, 0x11, 0x00


	//----- nvinfo : EIATTR_KPARAM_INFO
	.align		4
.L_50:
        /*015c*/ 	.byte	0x04, 0x17
        /*015e*/ 	.short	(.L_52 - .L_51)
.L_51:
        /*0160*/ 	.word	0x00000000
        /*0164*/ 	.short	0x0005
        /*0166*/ 	.short	0x0028
        /*0168*/ 	.byte	0x00, 0xf0, 0x11, 0x00


	//----- nvinfo : EIATTR_KPARAM_INFO
	.align		4
.L_52:
        /*016c*/ 	.byte	0x04, 0x17
        /*016e*/ 	.short	(.L_54 - .L_53)
.L_53:
        /*0170*/ 	.word	0x00000000
        /*0174*/ 	.short	0x0004
        /*0176*/ 	.short	0x0020
        /*0178*/ 	.byte	0x00, 0xf4, 0x21, 0x00


	//----- nvinfo : EIATTR_KPARAM_INFO
	.align		4
.L_54:
        /*017c*/ 	.byte	0x04, 0x17
        /*017e*/ 	.short	(.L_56 - .L_55)
.L_55:
        /*0180*/ 	.word	0x00000000
        /*0184*/ 	.short	0x0003
        /*0186*/ 	.short	0x0018
        /*0188*/ 	.byte	0x00, 0xf4, 0x21, 0x00


	//----- nvinfo : EIATTR_KPARAM_INFO
	.align		4
.L_56:
        /*018c*/ 	.byte	0x04, 0x17
        /*018e*/ 	.short	(.L_58 - .L_57)
.L_57:
        /*0190*/ 	.word	0x00000000
        /*0194*/ 	.short	0x0002
        /*0196*/ 	.short	0x0010
        /*0198*/ 	.byte	0x00, 0xf4, 0x21, 0x00


	//----- nvinfo : EIATTR_KPARAM_INFO
	.align		4
.L_58:
        /*019c*/ 	.byte	0x04, 0x17
        /*019e*/ 	.short	(.L_60 - .L_59)
.L_59:
        /*01a0*/ 	.word	0x00000000
        /*01a4*/ 	.short	0x0001
        /*01a6*/ 	.short	0x0008
        /*01a8*/ 	.byte	0x00, 0xf4, 0x21, 0x00


	//----- nvinfo : EIATTR_KPARAM_INFO
	.align		4
.L_60:
        /*01ac*/ 	.byte	0x04, 0x17
        /*01ae*/ 	.short	(.L_62 - .L_61)
.L_61:
        /*01b0*/ 	.word	0x00000000
        /*01b4*/ 	.short	0x0000
        /*01b6*/ 	.short	0x0000
        /*01b8*/ 	.byte	0x00, 0xf4, 0x21, 0x00


	//----- nvinfo : EIATTR_MAXREG_COUNT
	.align		4
.L_62:
        /*01bc*/ 	.byte	0x03, 0x1b
        /*01be*/ 	.short	0x0080


	//----- nvinfo : EIATTR_NUM_BARRIERS
	.align		4
        /*01c0*/ 	.byte	0x02, 0x4c
        /*01c2*/ 	.byte	0x01
	.zero		1


	//----- nvinfo : EIATTR_MERCURY_ISA_VERSION
	.align		4
        /*01c4*/ 	.byte	0x03, 0x5f
        /*01c6*/ 	.short	0x0000


	//----- nvinfo : EIATTR_COOP_GROUP_MASK_REGIDS
	.align		4
        /*01c8*/ 	.byte	0x04, 0x29
        /*01ca*/ 	.short	(.L_64 - .L_63)


	//   ....[0]....
.L_63:
        /*01cc*/ 	.word	0xffffffff


	//   ....[1]....
        /*01d0*/ 	.word	0xffffffff


	//   ....[2]....
        /*01d4*/ 	.word	0xffffffff


	//   ....[3]....
        /*01d8*/ 	.word	0xffffffff


	//   ....[4]....
        /*01dc*/ 	.word	0xffffffff


	//   ....[5]....
        /*01e0*/ 	.word	0xffffffff


	//   ....[6]....
        /*01e4*/ 	.word	0xffffffff


	//   ....[7]....
        /*01e8*/ 	.word	0xffffffff


	//----- nvinfo : EIATTR_COOP_GROUP_INSTR_OFFSETS
	.align		4
.L_64:
        /*01ec*/ 	.byte	0x04, 0x28
        /*01ee*/ 	.short	(.L_66 - .L_65)


	//   ....[0]....
.L_65:
        /*01f0*/ 	.word	0x000016f0


	//   ....[1]....
        /*01f4*/ 	.word	0x00001930


	//   ....[2]....
        /*01f8*/ 	.word	0x00001c20


	//   ....[3]....
        /*01fc*/ 	.word	0x00001c70


	//   ....[4]....
        /*0200*/ 	.word	0x00002760


	//   ....[5]....
        /*0204*/ 	.word	0x00002770


	//   ....[6]....
        /*0208*/ 	.word	0x00002820


	//   ....[7]....
        /*020c*/ 	.word	0x00002830


	//----- nvinfo : EIATTR_EXIT_INSTR_OFFSETS
	.align		4
.L_66:
        /*0210*/ 	.byte	0x04, 0x1c
        /*0212*/ 	.short	(.L_68 - .L_67)


	//   ....[0]....
.L_67:
        /*0214*/ 	.word	0x000038c0


	//   ....[1]....
        /*0218*/ 	.word	0x00003960


	//----- nvinfo : EIATTR_REQNTID
	.align		4
.L_68:
        /*021c*/ 	.byte	0x04, 0x10
        /*021e*/ 	.short	(.L_70 - .L_69)
.L_69:
        /*0220*/ 	.word	0x00000200
        /*0224*/ 	.word	0x00000001
        /*0228*/ 	.word	0x00000001
.L_70:


//--------------------- .nv.callgraph             --------------------------
	.section	.nv.callgraph,"",@"SHT_CUDA_CALLGRAPH"
	.align	4
	.sectionentsize	8
	.align		4
        /*0000*/ 	.word	0x00000000
	.align		4
        /*0004*/ 	.word	0xffffffff
	.align		4
        /*0008*/ 	.word	0x00000000
	.align		4
        /*000c*/ 	.word	0xfffffffe
	.align		4
        /*0010*/ 	.word	0x00000000
	.align		4
        /*0014*/ 	.word	0xfffffffd
	.align		4
        /*0018*/ 	.word	0x00000000
	.align		4
        /*001c*/ 	.word	0xfffffffc


//--------------------- .nv.rel.action            --------------------------
	.section	.nv.rel.action,"",@"SHT_CUDA_RELOCINFO"
	.align	8
	.sectionentsize	8
        /*0000*/ 	.byte	0x73, 0x00, 0x00, 0x00, 0x00, 0x00, 0x00, 0x00, 0x00, 0x00, 0x00, 0x11, 0x25, 0x00, 0x05, 0x36


//--------------------- .nv.constant4             --------------------------
	.section	.nv.constant4,"a",@progbits
	.align	8
	.align		8
.nv.constant4:
        /*0000*/ 	.dword	_$_str


//--------------------- .nv.constant0.attn_fwd    --------------------------
	.section	.nv.constant0.attn_fwd,"a",@progbits
	.sectionflags	@""
	.align	4
.nv.constant0.attn_fwd:
	.zero		488


//--------------------- .text.attn_fwd            --------------------------
	.section	.text.attn_fwd,"ax",@progbits
	.sectioninfo	@"SHI_REGISTERS=128"
	.align	128
        .global         attn_fwd
        .type           attn_fwd,@function
        .size           attn_fwd,(.L_x_3 - attn_fwd)
        .other          attn_fwd,@"STO_CUDA_ENTRY STV_DEFAULT"
attn_fwd:
.text.attn_fwd:
[----:B------:R-:W-:Y:S02]  /*0000*/  IMAD.MOV.U32 R1, RZ, RZ, c[0x0][0x28] ;  /* 0x00000a00ff017624 */ /* 0x000fe400078e00ff */
[----:B------:R-:W0:Y:S01]  /*0010*/  S2R R29, SR_CTAID.X ;  /* 0x00000000001d7919 */ /* 0x000e220000002500 */
[----:B------:R-:W-:Y:S01]  /*0020*/  IMAD.MOV.U32 R34, RZ, RZ, c[0x0][0x198] ;  /* 0x00006600ff227624 */ /* 0x000fe200078e00ff */
[----:B------:R-:W-:Y:S02]  /*0030*/  ULDC.64 UR6, c[0x0][0x118] ;  /* 0x0000460000067ab9 */ /* 0x000fe40000000a00 */
[----:B------:R-:W0:Y:S04]  /*0040*/  S2R R0, SR_TID.X ;  /* 0x0000000000007919 */ /* 0x000e280000002100 */
[----:B------:R-:W1:Y:S01]  /*0050*/  S2R R2, SR_CTAID.Y ;  /* 0x0000000000027919 */ /* 0x000e620000002600 */
[----:B0-----:R-:W-:Y:S02]  /*0060*/  PRMT R104, R0, 0x6540, R29 ;  /* 0x0000654000687816 */ /* 0x001fe4000000001d */
[----:B------:R-:W-:Y:S01]  /*0070*/  SHF.R.U32.HI R102, RZ, 0x8, R0 ;  /* 0x00000008ff667819 */ /* 0x000fe20000011600 */
[----:B-1----:R-:W-:-:S02]  /*0080*/  IMAD R3, R2, c[0x0][0x190], RZ ;  /* 0x0000640002037a24 */ /* 0x002fc400078e02ff */
[----:B------:R-:W-:Y:S01]  /*0090*/  IMAD R5, R104, c[0x0][0x194], RZ ;  /* 0x0000650068057a24 */ /* 0x000fe200078e02ff */
[----:B------:R-:W-:Y:S01]  /*00a0*/  SGXT.U32 R102, R102, 0x1 ;  /* 0x000000016666781a */ /* 0x000fe20000000000 */
[----:B------:R-:W-:Y:S02]  /*00b0*/  IMAD.SHL.U32 R4, R3, 0x2, RZ ;  /* 0x0000000203047824 */ /* 0x000fe400078e00ff */
[----:B------:R-:W-:Y:S02]  /*00c0*/  IMAD.SHL.U32 R7, R5, 0x2, RZ ;  /* 0x0000000205077824 */ /* 0x000fe400078e00ff */
[----:B------:R-:W-:Y:S02]  /*00d0*/  IMAD R8, R102, c[0x0][0x198], RZ ;  /* 0x0000660066087a24 */ /* 0x000fe400078e02ff */
[----:B------:R-:W-:Y:S01]  /*00e0*/  IMAD.HI R3, R3, 0x2, RZ ;  /* 0x0000000203037827 */ /* 0x000fe200078e02ff */
[----:B------:R-:W-:-:S03]  /*00f0*/  IADD3 R30, P0, P1, R7, c[0x0][0x160], R4 ;  /* 0x00005800071e7a10 */ /* 0x000fc6000791e004 */
[----:B------:R-:W-:-:S04]  /*0100*/  IMAD.HI R6, R5, 0x2, RZ ;  /* 0x0000000205067827 */ /* 0x000fc800078e02ff */
[----:B------:R-:W-:Y:S01]  /*0110*/  IMAD R7, R34, 0x2, R8 ;  /* 0x0000000222077824 */ /* 0x000fe200078e0208 */
[----:B------:R-:W-:Y:S02]  /*0120*/  IADD3.X R32, R6, c[0x0][0x164], R3, P0, P1 ;  /* 0x0000590006207a10 */ /* 0x000fe400007e2403 */
[-C--:B------:R-:W-:Y:S01]  /*0130*/  LEA R4, P0, R8, R30.reuse, 0x1 ;  /* 0x0000001e08047211 */ /* 0x080fe200078008ff */
[----:B------:R-:W-:Y:S01]  /*0140*/  IMAD R3, R34, 0x2, R7 ;  /* 0x0000000222037824 */ /* 0x000fe200078e0207 */
[----:B------:R-:W-:Y:S02]  /*0150*/  LEA R6, P1, R7, R30, 0x1 ;  /* 0x0000001e07067211 */ /* 0x000fe400078208ff */
[----:B------:R-:W-:Y:S01]  /*0160*/  LEA.HI.X.SX32 R5, R8, R32, 0x1, P0 ;  /* 0x0000002008057211 */ /* 0x000fe200000f0eff */
[C---:B------:R-:W-:Y:S01]  /*0170*/  IMAD R11, R34.reuse, 0x2, R3 ;  /* 0x00000002220b7824 */ /* 0x040fe200078e0203 */
[----:B------:R-:W-:Y:S02]  /*0180*/  LEA R8, P0, R3, R30, 0x1 ;  /* 0x0000001e03087211 */ /* 0x000fe400078008ff */
[-C--:B------:R-:W-:Y:S01]  /*0190*/  LEA.HI.X.SX32 R7, R7, R32.reuse, 0x1, P1 ;  /* 0x0000002007077211 */ /* 0x080fe200008f0eff */
[----:B------:R0:W2:Y:S01]  /*01a0*/  LDG.E.U16 R20, [R4.64] ;  /* 0x0000000604147981 */ /* 0x0000a2000c1e1500 */
[----:B------:R-:W-:Y:S01]  /*01b0*/  LEA.HI.X.SX32 R9, R3, R32, 0x1, P0 ;  /* 0x0000002003097211 */ /* 0x000fe200000f0eff */
[C---:B------:R-:W-:Y:S01]  /*01c0*/  IMAD R3, R34.reuse, 0x2, R11 ;  /* 0x0000000222037824 */ /* 0x040fe200078e020b */
[-C--:B------:R-:W-:Y:S01]  /*01d0*/  LEA R10, P0, R11, R30.reuse, 0x1 ;  /* 0x0000001e0b0a7211 */ /* 0x080fe200078008ff */
[----:B------:R1:W3:Y:S03]  /*01e0*/  LDG.E.U16 R21, [R6.64] ;  /* 0x0000000606157981 */ /* 0x0002e6000c1e1500 */
[----:B------:R-:W-:Y:S01]  /*01f0*/  LEA R12, P1, R3, R30, 0x1 ;  /* 0x0000001e030c7211 */ /* 0x000fe200078208ff */
[----:B------:R4:W5:Y:S01]  /*0200*/  LDG.E.U16 R22, [R8.64] ;  /* 0x0000000608167981 */ /* 0x000962000c1e1500 */
[----:B------:R-:W-:-:S02]  /*0210*/  LEA R14, R34, R3, 0x1 ;  /* 0x00000003220e7211 */ /* 0x000fc400078e08ff */
[-C--:B------:R-:W-:Y:S02]  /*0220*/  LEA.HI.X.SX32 R13, R3, R32.reuse, 0x1, P1 ;  /* 0x00000020030d7211 */ /* 0x080fe400008f0eff */
[----:B------:R-:W-:Y:S01]  /*0230*/  LEA.HI.X.SX32 R11, R11, R32, 0x1, P0 ;  /* 0x000000200b0b7211 */ /* 0x000fe200000f0eff */
[----:B------:R-:W-:Y:S01]  /*0240*/  IMAD R3, R34, 0x2, R14 ;  /* 0x0000000222037824 */ /* 0x000fe200078e020e */
[----:B0-----:R-:W-:Y:S01]  /*0250*/  LEA R4, P0, R14, R30, 0x1 ;  /* 0x0000001e0e047211 */ /* 0x001fe200078008ff */
[----:B------:R0:W3:Y:S02]  /*0260*/  LDG.E.U16 R24, [R12.64] ;  /* 0x000000060c187981 */ /* 0x0000e4000c1e1500 */
[----:B------:R-:W-:Y:S01]  /*0270*/  IMAD R15, R34, 0x2, R3 ;  /* 0x00000002220f7824 */ /* 0x000fe200078e0203 */
[----:B------:R-:W-:Y:S01]  /*0280*/  LEA.HI.X.SX32 R5, R14, R32, 0x1, P0 ;  /* 0x000000200e057211 */ /* 0x000fe200000f0eff */
[----:B------:R0:W5:Y:S01]  /*0290*/  LDG.E.U16 R23, [R10.64] ;  /* 0x000000060a177981 */ /* 0x000162000c1e1500 */
[----:B-1----:R-:W-:Y:S01]  /*02a0*/  LEA R6, P0, R3, R30, 0x1 ;  /* 0x0000001e03067211 */ /* 0x002fe200078008ff */
[----:B------:R-:W-:-:S02]  /*02b0*/  IMAD R14, R34, 0x2, R15 ;  /* 0x00000002220e7824 */ /* 0x000fc400078e020f */
[----:B------:R1:W5:Y:S01]  /*02c0*/  LDG.E.U16 R25, [R4.64] ;  /* 0x0000000604197981 */ /* 0x000362000c1e1500 */
[----:B------:R-:W-:Y:S01]  /*02d0*/  LEA.HI.X.SX32 R7, R3, R32, 0x1, P0 ;  /* 0x0000002003077211 */ /* 0x000fe200000f0eff */
[----:B------:R-:W-:Y:S01]  /*02e0*/  IMAD R3, R34, 0x2, R14 ;  /* 0x0000000222037824 */ /* 0x000fe200078e020e */
[----:B----4-:R-:W-:-:S03]  /*02f0*/  LEA R8, P0, R15, R30, 0x1 ;  /* 0x0000001e0f087211 */ /* 0x010fc600078008ff */
[C---:B------:R-:W-:Y:S01]  /*0300*/  IMAD R18, R34.reuse, 0x2, R3 ;  /* 0x0000000222127824 */ /* 0x040fe200078e0203 */
[----:B------:R-:W-:Y:S01]  /*0310*/  LEA.HI.X.SX32 R9, R15, R32, 0x1, P0 ;  /* 0x000000200f097211 */ /* 0x000fe200000f0eff */
[----:B------:R4:W5:Y:S02]  /*0320*/  LDG.E.U16 R26, [R6.64] ;  /* 0x00000006061a7981 */ /* 0x000964000c1e1500 */
[C---:B------:R-:W-:Y:S01]  /*0330*/  IMAD R19, R34.reuse, 0x2, R18 ;  /* 0x0000000222137824 */ /* 0x040fe200078e0212 */
[C---:B0-----:R-:W-:Y:S01]  /*0340*/  LEA R12, P0, R3.reuse, R30, 0x1 ;  /* 0x0000001e030c7211 */ /* 0x041fe200078008ff */
[----:B------:R0:W5:Y:S02]  /*0350*/  LDG.E.U16 R27, [R8.64] ;  /* 0x00000006081b7981 */ /* 0x000164000c1e1500 */
[----:B------:R-:W-:Y:S01]  /*0360*/  IMAD R15, R34, 0x2, R19 ;  /* 0x00000002220f7824 */ /* 0x000fe200078e0213 */
[----:B------:R-:W-:Y:S02]  /*0370*/  LEA.HI.X.SX32 R13, R3, R32, 0x1, P0 ;  /* 0x00000020030d7211 */ /* 0x000fe400000f0eff */
[----:B------:R-:W-:-:S02]  /*0380*/  LEA R10, P1, R14, R30, 0x1 ;  /* 0x0000001e0e0a7211 */ /* 0x000fc400078208ff */
[----:B------:R-:W-:Y:S02]  /*0390*/  LEA R3, R34, R15, 0x1 ;  /* 0x0000000f22037211 */ /* 0x000fe400078e08ff */
[----:B------:R-:W-:Y:S01]  /*03a0*/  LEA.HI.X.SX32 R11, R14, R32, 0x1, P1 ;  /* 0x000000200e0b7211 */ /* 0x000fe200008f0eff */
[----:B------:R1:W5:Y:S01]  /*03b0*/  LDG.E.U16 R13, [R12.64] ;  /* 0x000000060c0d7981 */ /* 0x000362000c1e1500 */
[-C--:B------:R-:W-:Y:S01]  /*03c0*/  LEA R16, P1, R3, R30.reuse, 0x1 ;  /* 0x0000001e03107211 */ /* 0x080fe200078208ff */
[C---:B----4-:R-:W-:Y:S01]  /*03d0*/  IMAD R7, R34.reuse, 0x2, R3 ;  /* 0x0000000222077824 */ /* 0x050fe200078e0203 */
[----:B------:R-:W-:Y:S01]  /*03e0*/  LEA R14, P0, R15, R30, 0x1 ;  /* 0x0000001e0f0e7211 */ /* 0x000fe200078008ff */
[----:B------:R4:W5:Y:S01]  /*03f0*/  LDG.E.U16 R28, [R10.64] ;  /* 0x000000060a1c7981 */ /* 0x000962000c1e1500 */
[----:B------:R-:W-:Y:S01]  /*0400*/  LEA.HI.X.SX32 R17, R3, R32, 0x1, P1 ;  /* 0x0000002003117211 */ /* 0x000fe200008f0eff */
[----:B------:R-:W-:Y:S01]  /*0410*/  IMAD R3, R34, 0x2, R7 ;  /* 0x0000000222037824 */ /* 0x000fe200078e0207 */
[----:B0-----:R-:W-:-:S02]  /*0420*/  LEA R8, P1, R7, R30, 0x1 ;  /* 0x0000001e07087211 */ /* 0x001fc400078208ff */
[----:B------:R-:W-:Y:S01]  /*0430*/  LEA.HI.X.SX32 R15, R15, R32, 0x1, P0 ;  /* 0x000000200f0f7211 */ /* 0x000fe200000f0eff */
[----:B------:R-:W5:Y:S01]  /*0440*/  LDG.E.U16 R16, [R16.64] ;  /* 0x0000000610107981 */ /* 0x000f62000c1e1500 */
[C---:B-1----:R-:W-:Y:S02]  /*0450*/  LEA R4, P0, R18.reuse, R30, 0x1 ;  /* 0x0000001e12047211 */ /* 0x042fe400078008ff */
[----:B------:R-:W-:Y:S01]  /*0460*/  LEA.HI.X.SX32 R9, R7, R32, 0x1, P1 ;  /* 0x0000002007097211 */ /* 0x000fe200008f0eff */
[----:B------:R-:W5:Y:S01]  /*0470*/  LDG.E.U16 R14, [R14.64] ;  /* 0x000000060e0e7981 */ /* 0x000f62000c1e1500 */
[C---:B----4-:R-:W-:Y:S02]  /*0480*/  LEA R10, P1, R3.reuse, R30, 0x1 ;  /* 0x0000001e030a7211 */ /* 0x050fe400078208ff */
[-C--:B------:R-:W-:Y:S01]  /*0490*/  LEA.HI.X.SX32 R5, R18, R32.reuse, 0x1, P0 ;  /* 0x0000002012057211 */ /* 0x080fe200000f0eff */
[----:B------:R0:W4:Y:S01]  /*04a0*/  LDG.E.U16 R8, [R8.64] ;  /* 0x0000000608087981 */ /* 0x000122000c1e1500 */
[----:B------:R-:W-:-:S03]  /*04b0*/  LEA.HI.X.SX32 R11, R3, R32, 0x1, P1 ;  /* 0x00000020030b7211 */ /* 0x000fc600008f0eff */
[----:B------:R1:W4:Y:S04]  /*04c0*/  LDG.E.U16 R4, [R4.64] ;  /* 0x0000000604047981 */ /* 0x000328000c1e1500 */
[----:B------:R-:W4:Y:S01]  /*04d0*/  LDG.E.U16 R10, [R10.64] ;  /* 0x000000060a0a7981 */ /* 0x000f22000c1e1500 */
[----:B------:R-:W-:-:S04]  /*04e0*/  LEA R6, P0, R19, R30, 0x1 ;  /* 0x0000001e13067211 */ /* 0x000fc800078008ff */
[----:B------:R-:W-:-:S05]  /*04f0*/  LEA.HI.X.SX32 R7, R19, R32, 0x1, P0 ;  /* 0x0000002013077211 */ /* 0x000fca00000f0eff */
[----:B------:R0:W4:Y:S01]  /*0500*/  LDG.E.U16 R6, [R6.64] ;  /* 0x0000000606067981 */ /* 0x000122000c1e1500 */
[----:B------:R-:W-:Y:S02]  /*0510*/  LOP3.LUT R3, R0, 0xff, RZ, 0xc0, !PT ;  /* 0x000000ff00037812 */ /* 0x000fe400078ec0ff */
[----:B------:R-:W-:-:S03]  /*0520*/  SHF.R.S32.HI R12, RZ, 0x8, R0 ;  /* 0x00000008ff0c7819 */ /* 0x000fc60000011400 */
[----:B------:R-:W-:Y:S01]  /*0530*/  IMAD.SHL.U32 R3, R3, 0x2, RZ ;  /* 0x0000000203037824 */ /* 0x000fe200078e00ff */
[----:B------:R-:W-:-:S04]  /*0540*/  SGXT R12, R12, 0x1 ;  /* 0x000000010c0c781a */ /* 0x000fc80000000200 */
[----:B------:R-:W-:-:S04]  /*0550*/  LOP3.LUT R3, R3, 0x210, R12, 0x78, !PT ;  /* 0x0000021003037812 */ /* 0x000fc800078e780c */
[C---:B------:R-:W-:Y:S02]  /*0560*/  LOP3.LUT R12, R3.reuse, 0x20, RZ, 0x3c, !PT ;  /* 0x00000020030c7812 */ /* 0x040fe400078e3cff */
[C---:B0-----:R-:W-:Y:S02]  /*0570*/  LOP3.LUT R7, R3.reuse, 0x40, RZ, 0x3c, !PT ;  /* 0x0000004003077812 */ /* 0x041fe400078e3cff */
[----:B------:R-:W-:Y:S01]  /*0580*/  LOP3.LUT R9, R3, 0x60, RZ, 0x3c, !PT ;  /* 0x0000006003097812 */ /* 0x000fe200078e3cff */
[----:B------:R-:W-:Y:S01]  /*0590*/  IMAD.MOV.U32 R49, RZ, RZ, -0x800000 ;  /* 0xff800000ff317424 */ /* 0x000fe200078e00ff */
[----:B------:R-:W-:Y:S01]  /*05a0*/  CS2R R80, SRZ ;  /* 0x0000000000507805 */ /* 0x000fe2000001ff00 */
[----:B------:R-:W-:Y:S01]  /*05b0*/  IMAD.MOV.U32 R99, RZ, RZ, 0x3f800000 ;  /* 0x3f800000ff637424 */ /* 0x000fe200078e00ff */
[----:B------:R-:W-:Y:S01]  /*05c0*/  CS2R R82, SRZ ;  /* 0x0000000000527805 */ /* 0x000fe2000001ff00 */
[----:B-1----:R-:W-:Y:S01]  /*05d0*/  IMAD.MOV.U32 R5, RZ, RZ, 0x3f800000 ;  /* 0x3f800000ff057424 */ /* 0x002fe200078e00ff */
[----:B------:R-:W-:Y:S01]  /*05e0*/  CS2R R52, SRZ ;  /* 0x0000000000347805 */ /* 0x000fe2000001ff00 */
[----:B------:R-:W-:Y:S01]  /*05f0*/  IMAD.MOV.U32 R48, RZ, RZ, -0x800000 ;  /* 0xff800000ff307424 */ /* 0x000fe200078e00ff */
[----:B------:R-:W-:Y:S01]  /*0600*/  CS2R R54, SRZ ;  /* 0x0000000000367805 */ /* 0x000fe2000001ff00 */
[----:B------:R-:W-:Y:S01]  /*0610*/  CS2R R76, SRZ ;  /* 0x00000000004c7805 */ /* 0x000fe2000001ff00 */
[----:B------:R-:W-:Y:S01]  /*0620*/  CS2R R78, SRZ ;  /* 0x00000000004e7805 */ /* 0x000fe2000001ff00 */
[----:B------:R-:W-:Y:S01]  /*0630*/  CS2R R60, SRZ ;  /* 0x00000000003c7805 */ /* 0x000fe2000001ff00 */
[----:B------:R-:W-:Y:S01]  /*0640*/  CS2R R62, SRZ ;  /* 0x00000000003e7805 */ /* 0x000fe2000001ff00 */
[C---:B------:R-:W-:Y:S01]  /*0650*/  LOP3.LUT R105, R0.reuse, 0x1e0, RZ, 0xc0, !PT ;  /* 0x000001e000697812 */ /* 0x040fe200078ec0ff */
[C---:B------:R-:W-:Y:S01]  /*0660*/  IMAD.SHL.U32 R100, R0.reuse, 0x2, RZ ;  /* 0x0000000200647824 */ /* 0x040fe200078e00ff */
[----:B------:R-:W-:Y:S01]  /*0670*/  LOP3.LUT R103, R0, 0x3, RZ, 0xc0, !PT ;  /* 0x0000000300677812 */ /* 0x000fe200078ec0ff */
[----:B--2---:R-:W-:Y:S04]  /*0680*/  STS.U16 [R3], R20 ;  /* 0x0000001403007388 */ /* 0x004fe80000000400 */
[----:B---3--:R-:W-:Y:S04]  /*0690*/  STS.U16 [R3+0x1000], R24 ;  /* 0x0010001803007388 */ /* 0x008fe80000000400 */
[----:B-----5:R-:W-:Y:S04]  /*06a0*/  STS.U16 [R3+0x2000], R28 ;  /* 0x0020001c03007388 */ /* 0x020fe80000000400 */
[----:B------:R-:W-:Y:S04]  /*06b0*/  STS.U16 [R3+0x3000], R14 ;  /* 0x0030000e03007388 */ /* 0x000fe80000000400 */
[----:B------:R-:W-:Y:S04]  /*06c0*/  STS.U16 [R12+0x400], R21 ;  /* 0x000400150c007388 */ /* 0x000fe80000000400 */
[----:B------:R-:W-:Y:S04]  /*06d0*/  STS.U16 [R12+0x1400], R25 ;  /* 0x001400190c007388 */ /* 0x000fe80000000400 */
[----:B------:R-:W-:Y:S04]  /*06e0*/  STS.U16 [R12+0x2400], R13 ;  /* 0x0024000d0c007388 */ /* 0x000fe80000000400 */
[----:B------:R-:W-:Y:S04]  /*06f0*/  STS.U16 [R12+0x3400], R16 ;  /* 0x003400100c007388 */ /* 0x000fe80000000400 */
[----:B----4-:R0:W-:Y:S04]  /*0700*/  STS.U16 [R7+0x3800], R8 ;  /* 0x0038000807007388 */ /* 0x0101e80000000400 */
[----:B------:R-:W-:Y:S04]  /*0710*/  STS.U16 [R7+0x800], R22 ;  /* 0x0008001607007388 */ /* 0x000fe80000000400 */
[----:B------:R-:W-:Y:S01]  /*0720*/  STS.U16 [R7+0x1800], R26 ;  /* 0x0018001a07007388 */ /* 0x000fe20000000400 */
[----:B0-----:R-:W-:-:S03]  /*0730*/  SHF.L.U32 R8, R29, 0x8, RZ ;  /* 0x000000081d087819 */ /* 0x001fc600000006ff */
[----:B------:R-:W-:Y:S01]  /*0740*/  STS.U16 [R7+0x2800], R4 ;  /* 0x0028000407007388 */ /* 0x000fe20000000400 */
[----:B------:R-:W-:-:S03]  /*0750*/  IADD3 R101, R8, 0x100, RZ ;  /* 0x0000010008657810 */ /* 0x000fc60007ffe0ff */
[----:B------:R-:W-:Y:S04]  /*0760*/  STS.U16 [R9+0xc00], R23 ;  /* 0x000c001709007388 */ /* 0x000fe80000000400 */
[----:B------:R-:W-:Y:S04]  /*0770*/  STS.U16 [R9+0x1c00], R27 ;  /* 0x001c001b09007388 */ /* 0x000fe80000000400 */
[----:B------:R-:W-:Y:S01]  /*0780*/  STS.U16 [R9+0x3c00], R10 ;  /* 0x003c000a09007388 */ /* 0x000fe20000000400 */
[----:B------:R-:W-:-:S03]  /*0790*/  ISETP.GE.AND P0, PT, R101, 0x1, PT ;  /* 0x000000016500780c */ /* 0x000fc60003f06270 */
[----:B------:R0:W-:Y:S02]  /*07a0*/  STS.U16 [R9+0x2c00], R6 ;  /* 0x002c000609007388 */ /* 0x0001e40000000400 */
[----:B0-----:R-:W-:-:S08]  /*07b0*/  IMAD.SHL.U32 R6, R0, 0x8, RZ ;  /* 0x0000000800067824 */ /* 0x001fd000078e00ff */
[----:B------:R-:W-:Y:S05]  /*07c0*/  @!P0 BRA `(.L_x_0) ;  /* 0x000021d000008947 */ /* 0x000fea0003800000 */
[----:B------:R-:W-:Y:S01]  /*07d0*/  LOP3.LUT R15, R0, 0x7, RZ, 0xc0, !PT ;  /* 0x00000007000f7812 */ /* 0x000fe200078ec0ff */
[----:B------:R-:W-:Y:S01]  /*07e0*/  IMAD.MOV.U32 R99, RZ, RZ, 0x3f800000 ;  /* 0x3f800000ff637424 */ /* 0x000fe200078e00ff */
[--C-:B------:R-:W-:Y:S01]  /*07f0*/  SHF.R.U32.HI R7, RZ, 0x2, R0.reuse ;  /* 0x00000002ff077819 */ /* 0x100fe20000011600 */
[----:B------:R-:W-:Y:S01]  /*0800*/  IMAD.MOV.U32 R106, RZ, RZ, -0x800000 ;  /* 0xff800000ff6a7424 */ /* 0x000fe200078e00ff */
[C---:B------:R-:W-:Y:S01]  /*0810*/  LOP3.LUT R10, R100.reuse, 0x3fe, RZ, 0xc0, !PT ;  /* 0x000003fe640a7812 */ /* 0x040fe200078ec0ff */
[----:B------:R-:W-:Y:S01]  /*0820*/  IMAD.MOV.U32 R107, RZ, RZ, -0x800000 ;  /* 0xff800000ff6b7424 */ /* 0x000fe200078e00ff */
[----:B------:R-:W-:Y:S01]  /*0830*/  LOP3.LUT R5, R100, 0x10, RZ, 0xc0, !PT ;  /* 0x0000001064057812 */ /* 0x000fe200078ec0ff */
[----:B------:R-:W-:Y:S01]  /*0840*/  CS2R R80, SRZ ;  /* 0x0000000000507805 */ /* 0x000fe2000001ff00 */
[--C-:B------:R-:W-:Y:S01]  /*0850*/  SHF.R.U32.HI R4, RZ, 0x2, R0.reuse ;  /* 0x00000002ff047819 */ /* 0x100fe20000011600 */
[----:B------:R-:W-:Y:S01]  /*0860*/  CS2R R82, SRZ ;  /* 0x0000000000527805 */ /* 0x000fe2000001ff00 */
[----:B------:R-:W-:Y:S01]  /*0870*/  LOP3.LUT R7, R10, 0x30, R7, 0x78, !PT ;  /* 0x000000300a077812 */ /* 0x000fe200078e7807 */
[----:B------:R-:W-:Y:S01]  /*0880*/  IMAD R10, R15, 0x210, RZ ;  /* 0x000002100f0a7824 */ /* 0x000fe200078e02ff */
[----:B------:R-:W-:Y:S01]  /*0890*/  LOP3.LUT R11, R5, 0x1e0, R0, 0xf8, !PT ;  /* 0x000001e0050b7812 */ /* 0x000fe200078ef800 */
[----:B------:R-:W-:Y:S01]  /*08a0*/  CS2R R52, SRZ ;  /* 0x0000000000347805 */ /* 0x000fe2000001ff00 */
[----:B------:R-:W-:Y:S01]  /*08b0*/  SHF.R.U32.HI R3, RZ, 0x1, R105 ;  /* 0x00000001ff037819 */ /* 0x000fe20000011669 */
[----:B------:R-:W-:Y:S01]  /*08c0*/  CS2R R54, SRZ ;  /* 0x0000000000367805 */ /* 0x000fe2000001ff00 */
[----:B------:R-:W-:Y:S01]  /*08d0*/  SGXT.U32 R4, R4, 0x3 ;  /* 0x000000030404781a */ /* 0x000fe20000000000 */
[----:B------:R-:W-:Y:S01]  /*08e0*/  CS2R R76, SRZ ;  /* 0x00000000004c7805 */ /* 0x000fe2000001ff00 */
[----:B------:R-:W-:Y:S01]  /*08f0*/  LOP3.LUT R5, R0, 0x1f, RZ, 0xc0, !PT ;  /* 0x0000001f00057812 */ /* 0x000fe200078ec0ff */
[----:B------:R-:W-:Y:S01]  /*0900*/  CS2R R78, SRZ ;  /* 0x00000000004e7805 */ /* 0x000fe2000001ff00 */
[----:B------:R-:W-:Y:S01]  /*0910*/  LOP3.LUT R8, R8, R3, R4, 0xfe, !PT ;  /* 0x0000000308087212 */ /* 0x000fe200078efe04 */
[----:B------:R-:W-:Y:S01]  /*0920*/  IMAD R3, R2, c[0x0][0x1a0], RZ ;  /* 0x0000680002037a24 */ /* 0x000fe200078e02ff */
[----:B------:R-:W-:Y:S01]  /*0930*/  LOP3.LUT R17, R10, R11, RZ, 0x3c, !PT ;  /* 0x0000000b0a117212 */ /* 0x000fe200078e3cff */
[----:B------:R-:W-:Y:S01]  /*0940*/  IMAD R10, R5, c[0x0][0x1a8], RZ ;  /* 0x00006a00050a7a24 */ /* 0x000fe200078e02ff */
[C---:B------:R-:W-:Y:S01]  /*0950*/  LOP3.LUT R9, R0.reuse, 0x3f, RZ, 0xc0, !PT ;  /* 0x0000003f00097812 */ /* 0x040fe200078ec0ff */
[----:B------:R-:W-:Y:S01]  /*0960*/  IMAD.SHL.U32 R11, R0, 0x100, RZ ;  /* 0x00000100000b7824 */ /* 0x000fe200078e00ff */
[--C-:B------:R-:W-:Y:S01]  /*0970*/  SHF.R.U32.HI R18, RZ, 0x5, R0.reuse ;  /* 0x00000005ff127819 */ /* 0x100fe20000011600 */
[----:B------:R-:W-:Y:S01]  /*0980*/  IMAD.SHL.U32 R5, R3, 0x2, RZ ;  /* 0x0000000203057824 */ /* 0x000fe200078e00ff */
[----:B------:R-:W-:Y:S01]  /*0990*/  CS2R R60, SRZ ;  /* 0x00000000003c7805 */ /* 0x000fe2000001ff00 */
[----:B------:R-:W-:Y:S01]  /*09a0*/  IMAD.SHL.U32 R12, R10, 0x2, RZ ;  /* 0x000000020a0c7824 */ /* 0x000fe200078e00ff */
[----:B------:R-:W-:Y:S01]  /*09b0*/  LOP3.LUT R16, R11, 0x1000, RZ, 0xc0, !PT ;  /* 0x000010000b107812 */ /* 0x000fe200078ec0ff */
[----:B------:R-:W-:Y:S01]  /*09c0*/  IMAD R4, R2, c[0x0][0x1b0], RZ ;  /* 0x00006c0002047a24 */ /* 0x000fe200078e02ff */
[----:B------:R-:W-:Y:S01]  /*09d0*/  SGXT.U32 R11, R18, 0x4 ;  /* 0x00000004120b781a */ /* 0x000fe20000000000 */
[----:B------:R-:W-:Y:S01]  /*09e0*/  IMAD R13, R9, c[0x0][0x1b4], RZ ;  /* 0x00006d00090d7a24 */ /* 0x000fe200078e02ff */
[----:B------:R-:W-:Y:S01]  /*09f0*/  IADD3 R116, P0, P1, R12, c[0x0][0x168], R5 ;  /* 0x00005a000c747a10 */ /* 0x000fe2000791e005 */
[----:B------:R-:W-:Y:S01]  /*0a00*/  IMAD.SHL.U32 R9, R4, 0x2, RZ ;  /* 0x0000000204097824 */ /* 0x000fe200078e00ff */
[----:B------:R-:W-:Y:S01]  /*0a10*/  SHF.R.U32.HI R12, RZ, 0x6, R0 ;  /* 0x00000006ff0c7819 */ /* 0x000fe20000011600 */
[----:B------:R-:W-:Y:S01]  /*0a20*/  IMAD.SHL.U32 R14, R13, 0x2, RZ ;  /* 0x000000020d0e7824 */ /* 0x000fe200078e00ff */
[----:B------:R-:W-:Y:S01]  /*0a30*/  CS2R R62, SRZ ;  /* 0x00000000003e7805 */ /* 0x000fe2000001ff00 */
[----:B------:R-:W-:Y:S01]  /*0a40*/  IMAD.HI R5, R3, 0x2, RZ ;  /* 0x0000000203057827 */ /* 0x000fe200078e02ff */
[----:B------:R-:W-:Y:S01]  /*0a50*/  SGXT.U32 R3, R12, 0x3 ;  /* 0x000000030c03781a */ /* 0x000fe20000000000 */
[----:B------:R-:W-:Y:S01]  /*0a60*/  UMOV UR4, URZ ;  /* 0x0000003f00047c82 */ /* 0x000fe20008000000 */
[----:B------:R-:W-:Y:S01]  /*0a70*/  IADD3 R109, P2, P3, R14, c[0x0][0x170], R9 ;  /* 0x00005c000e6d7a10 */ /* 0x000fe20007b5e009 */
[----:B------:R-:W-:Y:S01]  /*0a80*/  IMAD.MOV.U32 R18, RZ, RZ, c[0x0][0x1a4] ;  /* 0x00006900ff127624 */ /* 0x000fe200078e00ff */
[----:B------:R-:W-:Y:S01]  /*0a90*/  IADD3 R9, R16, R17, RZ ;  /* 0x0000001110097210 */ /* 0x000fe20007ffe0ff */
[----:B------:R-:W-:Y:S01]  /*0aa0*/  IMAD R11, R11, c[0x0][0x1a4], RZ ;  /* 0x000069000b0b7a24 */ /* 0x000fe200078e02ff */
[----:B------:R-:W-:Y:S01]  /*0ab0*/  LOP3.LUT R98, R8, 0x8, RZ, 0xfc, !PT ;  /* 0x0000000808627812 */ /* 0x000fe200078efcff */
[----:B------:R-:W-:Y:S01]  /*0ac0*/  IMAD.HI R12, R4, 0x2, RZ ;  /* 0x00000002040c7827 */ /* 0x000fe200078e02ff */
[----:B------:R-:W-:-:S03]  /*0ad0*/  UMOV UR5, URZ ;  /* 0x0000003f00057c82 */ /* 0x000fc60008000000 */
[----:B------:R-:W-:-:S04]  /*0ae0*/  IMAD.HI R10, R10, 0x2, RZ ;  /* 0x000000020a0a7827 */ /* 0x000fc800078e02ff */
[----:B------:R-:W-:Y:S01]  /*0af0*/  IMAD R4, R18, 0x10, R11 ;  /* 0x0000001012047824 */ /* 0x000fe200078e020b */
[----:B------:R-:W-:Y:S01]  /*0b00*/  IADD3.X R16, R10, c[0x0][0x16c], R5, P0, P1 ;  /* 0x00005b000a107a10 */ /* 0x000fe200007e2405 */
[----:B------:R-:W-:Y:S01]  /*0b10*/  IMAD R14, R3, c[0x0][0x1b8], RZ ;  /* 0x00006e00030e7a24 */ /* 0x000fe200078e02ff */
[-C--:B------:R-:W-:Y:S01]  /*0b20*/  LEA R122, P0, R11, R116.reuse, 0x1 ;  /* 0x000000740b7a7211 */ /* 0x080fe200078008ff */
[----:B------:R-:W-:Y:S01]  /*0b30*/  IMAD.MOV.U32 R17, RZ, RZ, c[0x0][0x1b8] ;  /* 0x00006e00ff117624 */ /* 0x000fe200078e00ff */
[C---:B------:R-:W-:Y:S01]  /*0b40*/  LEA R120, P1, R4.reuse, R116, 0x1 ;  /* 0x0000007404787211 */ /* 0x040fe200078208ff */
[----:B------:R-:W-:Y:S01]  /*0b50*/  IMAD.HI R13, R13, 0x2, RZ ;  /* 0x000000020d0d7827 */ /* 0x000fe200078e02ff */
[-C--:B------:R-:W-:Y:S02]  /*0b60*/  LEA.HI.X.SX32 R123, R11, R16.reuse, 0x1, P0 ;  /* 0x000000100b7b7211 */ /* 0x080fe400000f0eff */
[----:B------:R-:W-:Y:S01]  /*0b70*/  LEA.HI.X.SX32 R121, R4, R16, 0x1, P1 ;  /* 0x0000001004797211 */ /* 0x000fe200008f0eff */
[----:B------:R-:W-:Y:S01]  /*0b80*/  IMAD R3, R18, 0x10, R4 ;  /* 0x0000001012037824 */ /* 0x000fe200078e0204 */
[----:B------:R-:W-:Y:S01]  /*0b90*/  IADD3.X R13, R13, c[0x0][0x174], R12, P2, P3 ;  /* 0x00005d000d0d7a10 */ /* 0x000fe200017e640c */
[----:B------:R-:W-:Y:S01]  /*0ba0*/  IMAD R10, R17, 0x8, R14 ;  /* 0x00000008110a7824 */ /* 0x000fe200078e020e */
[-C--:B------:R-:W-:Y:S01]  /*0bb0*/  LEA R114, P0, R14, R109.reuse, 0x1 ;  /* 0x0000006d0e727211 */ /* 0x080fe200078008ff */
[----:B------:R-:W-:Y:S01]  /*0bc0*/  IMAD R5, R18, 0x10, R3 ;  /* 0x0000001012057824 */ /* 0x000fe200078e0203 */
[-C--:B------:R-:W-:Y:S01]  /*0bd0*/  LEA R118, P2, R3, R116.reuse, 0x1 ;  /* 0x0000007403767211 */ /* 0x080fe200078408ff */
[----:B------:R-:W-:Y:S01]  /*0be0*/  IMAD R12, R17, 0x8, R10 ;  /* 0x00000008110c7824 */ /* 0x000fe200078e020a */
[----:B------:R-:W-:Y:S01]  /*0bf0*/  LEA R112, P1, R10, R109, 0x1 ;  /* 0x0000006d0a707211 */ /* 0x000fe200078208ff */
[----:B------:R-:W-:Y:S01]  /*0c00*/  IMAD R11, R15, 0x90, RZ ;  /* 0x000000900f0b7824 */ /* 0x000fe200078e02ff */
[----:B------:R-:W-:Y:S01]  /*0c10*/  LEA R116, P3, R5, R116, 0x1 ;  /* 0x0000007405747211 */ /* 0x000fe200078608ff */
[----:B------:R-:W-:Y:S01]  /*0c20*/  IMAD.MOV.U32 R4, RZ, RZ, RZ ;  /* 0x000000ffff047224 */ /* 0x000fe200078e00ff */
[----:B------:R-:W-:-:S02]  /*0c30*/  LEA.HI.X.SX32 R119, R3, R16, 0x1, P2 ;  /* 0x0000001003777211 */ /* 0x000fc400010f0eff */
[----:B------:R-:W-:Y:S02]  /*0c40*/  LEA R3, R17, R12, 0x3 ;  /* 0x0000000c11037211 */ /* 0x000fe400078e18ff */
[----:B------:R-:W-:Y:S01]  /*0c50*/  LEA.HI.X.SX32 R117, R5, R16, 0x1, P3 ;  /* 0x0000001005757211 */ /* 0x000fe200018f0eff */
[----:B------:R-:W-:Y:S01]  /*0c60*/  IMAD.MOV.U32 R5, RZ, RZ, 0x3f800000 ;  /* 0x3f800000ff057424 */ /* 0x000fe200078e00ff */
[CC--:B------:R-:W-:Y:S02]  /*0c70*/  LEA R110, P2, R12.reuse, R109.reuse, 0x1 ;  /* 0x0000006d0c6e7211 */ /* 0x0c0fe400078408ff */
[C---:B------:R-:W-:Y:S02]  /*0c80*/  LEA R108, P3, R3.reuse, R109, 0x1 ;  /* 0x0000006d036c7211 */ /* 0x040fe400078608ff */
[-C--:B------:R-:W-:Y:S02]  /*0c90*/  LEA.HI.X.SX32 R111, R12, R13.reuse, 0x1, P2 ;  /* 0x0000000d0c6f7211 */ /* 0x080fe400010f0eff */
[----:B------:R-:W-:-:S02]  /*0ca0*/  LEA.HI.X.SX32 R109, R3, R13, 0x1, P3 ;  /* 0x0000000d036d7211 */ /* 0x000fc400018f0eff */
[----:B------:R-:W-:Y:S02]  /*0cb0*/  LOP3.LUT R12, R6, 0x30, RZ, 0xc0, !PT ;  /* 0x00000030060c7812 */ /* 0x000fe400078ec0ff */
[----:B------:R-:W-:Y:S02]  /*0cc0*/  LOP3.LUT R3, R0, 0x1c0, RZ, 0xc0, !PT ;  /* 0x000001c000037812 */ /* 0x000fe400078ec0ff */
[-C--:B------:R-:W-:Y:S02]  /*0cd0*/  LEA.HI.X.SX32 R115, R14, R13.reuse, 0x1, P0 ;  /* 0x0000000d0e737211 */ /* 0x080fe400000f0eff */
[----:B------:R-:W-:Y:S01]  /*0ce0*/  LEA.HI.X.SX32 R113, R10, R13, 0x1, P1 ;  /* 0x0000000d0a717211 */ /* 0x000fe200008f0eff */
[----:B------:R-:W-:Y:S01]  /*0cf0*/  IMAD R13, R15, 0x40, R12 ;  /* 0x000000400f0d7824 */ /* 0x000fe200078e020c */
[----:B------:R-:W-:Y:S01]  /*0d00*/  SHF.R.U32.HI R3, RZ, 0x2, R3 ;  /* 0x00000002ff037819 */ /* 0x000fe20000011603 */
[----:B------:R-:W-:Y:S01]  /*0d10*/  IMAD.MOV.U32 R10, RZ, RZ, RZ ;  /* 0x000000ffff0a7224 */ /* 0x000fe200078e00ff */
[----:B------:R-:W-:-:S02]  /*0d20*/  LOP3.LUT R11, R11, 0x30, R100, 0x78, !PT ;  /* 0x000000300b0b7812 */ /* 0x000fc400078e7864 */
[--C-:B------:R-:W-:Y:S02]  /*0d30*/  LOP3.LUT R97, R3, 0x3fe, R100.reuse, 0x78, !PT ;  /* 0x000003fe03617812 */ /* 0x100fe400078e7864 */
[----:B------:R-:W-:Y:S02]  /*0d40*/  LOP3.LUT R96, R13, 0x30, R100, 0x78, !PT ;  /* 0x000000300d607812 */ /* 0x000fe400078e7864 */
[----:B------:R-:W-:Y:S02]  /*0d50*/  LOP3.LUT R3, R11, 0x40, RZ, 0x3c, !PT ;  /* 0x000000400b037812 */ /* 0x000fe400078e3cff */
.L_x_1:
[----:B------:R-:W-:-:S04]  /*0d60*/  IMAD.WIDE R12, R10, 0x2, R122 ;  /* 0x000000020a0c7825 */ /* 0x000fc800078e027a */
[C---:B------:R-:W-:Y:S02]  /*0d70*/  IMAD.WIDE R14, R10.reuse, 0x2, R120 ;  /* 0x000000020a0e7825 */ /* 0x040fe400078e0278 */
[----:B------:R-:W2:Y:S02]  /*0d80*/  LDG.E.U16 R12, [R12.64] ;  /* 0x000000060c0c7981 */ /* 0x000ea4000c1e1500 */
[C---:B------:R-:W-:Y:S02]  /*0d90*/  IMAD.WIDE R16, R10.reuse, 0x2, R118 ;  /* 0x000000020a107825 */ /* 0x040fe400078e0276 */
[----:B------:R-:W3:Y:S02]  /*0da0*/  LDG.E.U16 R14, [R14.64] ;  /* 0x000000060e0e7981 */ /* 0x000ee4000c1e1500 */
[----:B------:R-:W-:Y:S02]  /*0db0*/  IMAD.WIDE R18, R10, 0x2, R116 ;  /* 0x000000020a127825 */ /* 0x000fe400078e0274 */
[----:B------:R-:W4:Y:S04]  /*0dc0*/  LDG.E.U16 R16, [R16.64] ;  /* 0x0000000610107981 */ /* 0x000f28000c1e1500 */
[----:B------:R-:W5:Y:S04]  /*0dd0*/  LDG.E.U16 R44, [R18.64] ;  /* 0x00000006122c7981 */ /* 0x000f68000c1e1500 */
[----:B------:R-:W-:Y:S06]  /*0de0*/  BAR.SYNC.DEFER_BLOCKING 0x0 ;  /* 0x0000000000007b1d */ /* 0x000fec0000010000 */
[----:B--2---:R-:W-:Y:S04]  /*0df0*/  STS.U16 [R7+0x4000], R12 ;  /* 0x0040000c07007388 */ /* 0x004fe80000000400 */
[----:B---3--:R-:W-:Y:S04]  /*0e00*/  STS.U16 [R7+0x4400], R14 ;  /* 0x0044000e07007388 */ /* 0x008fe80000000400 */
[----:B----4-:R-:W-:Y:S04]  /*0e10*/  STS.U16 [R7+0x4800], R16 ;  /* 0x0048001007007388 */ /* 0x010fe80000000400 */
[----:B-----5:R-:W-:Y:S04]  /*0e20*/  STS.U16 [R7+0x4c00], R44 ;  /* 0x004c002c07007388 */ /* 0x020fe80000000400 */
[----:B------:R-:W-:Y:S06]  /*0e30*/  BAR.SYNC.DEFER_BLOCKING 0x0 ;  /* 0x0000000000007b1d */ /* 0x000fec0000010000 */
[----:B------:R-:W-:Y:S04]  /*0e40*/  LDSM.16.MT88.4 R92, [R9] ;  /* 0x00000000095c783b */ /* 0x000fe80000004200 */
[----:B------:R-:W0:Y:S04]  /*0e50*/  LDSM.16.M88.4 R32, [R96+0x4400] ;  /* 0x004400006020783b */ /* 0x000e280000000200 */
[----:B------:R-:W1:Y:S04]  /*0e60*/  LDSM.16.M88.4 R28, [R96+0x4600] ;  /* 0x00460000601c783b */ /* 0x000e680000000200 */
[----:B------:R-:W2:Y:S04]  /*0e70*/  LDSM.16.M88.4 R24, [R96+0x4800] ;  /* 0x004800006018783b */ /* 0x000ea80000000200 */
[----:B------:R-:W3:Y:S04]  /*0e80*/  LDSM.16.M88.4 R20, [R96+0x4a00] ;  /* 0x004a00006014783b */ /* 0x000ee80000000200 */
[----:B------:R-:W4:Y:S04]  /*0e90*/  LDSM.16.M88.4 R12, [R96+0x4c00] ;  /* 0x004c0000600c783b */ /* 0x000f280000000200 */
[----:B------:R-:W3:Y:S04]  /*0ea0*/  LDSM.16.M88.4 R36, [R96+0x4200] ;  /* 0x004200006024783b */ /* 0x000ee80000000200 */
[----:B------:R-:W3:Y:S04]  /*0eb0*/  LDSM.16.M88.4 R40, [R96+0x4000] ;  /* 0x004000006028783b */ /* 0x000ee80000000200 */
[----:B------:R-:W4:Y:S04]  /*0ec0*/  LDSM.16.M88.4 R16, [R96+0x4e00] ;  /* 0x004e00006010783b */ /* 0x000f280000000200 */
[----:B------:R-:W4:Y:S01]  /*0ed0*/  LDSM.16.MT88.4 R84, [R9+0x2000] ;  /* 0x002000000954783b */ /* 0x000f220000004200 */
[C---:B0-----:R-:W-:Y:S07]  /*0ee0*/  HMMA.16816.F32 R72, R92.reuse, R32, RZ ;  /* 0x000000205c48723c */ /* 0x041fee00000018ff */
[C---:B------:R-:W-:Y:S01]  /*0ef0*/  IMAD.WIDE R32, R4.reuse, 0x2, R110 ;  /* 0x0000000204207825 */ /* 0x040fe200078e026e */
[C---:B-1----:R-:W-:Y:S05]  /*0f00*/  HMMA.16816.F32 R64, R92.reuse, R28, RZ ;  /* 0x0000001c5c40723c */ /* 0x042fea00000018ff */
[----:B------:R0:W5:Y:S02]  /*0f10*/  LDG.E.U16 R32, [R32.64] ;  /* 0x0000000620207981 */ /* 0x000164000c1e1500 */
[C---:B------:R-:W-:Y:S01]  /*0f20*/  IMAD.WIDE R28, R4.reuse, 0x2, R112 ;  /* 0x00000002041c7825 */ /* 0x040fe200078e0270 */
[C---:B--2---:R-:W-:Y:S05]  /*0f30*/  HMMA.16816.F32 R44, R92.reuse, R24, RZ ;  /* 0x000000185c2c723c */ /* 0x044fea00000018ff */
[----:B------:R1:W2:Y:S02]  /*0f40*/  LDG.E.U16 R28, [R28.64] ;  /* 0x000000061c1c7981 */ /* 0x0002a4000c1e1500 */
[C---:B------:R-:W-:Y:S01]  /*0f50*/  IMAD.WIDE R24, R4.reuse, 0x2, R114 ;  /* 0x0000000204187825 */ /* 0x040fe200078e0272 */
[C---:B---3--:R-:W-:Y:S05]  /*0f60*/  HMMA.16816.F32 R56, R92.reuse, R20, RZ ;  /* 0x000000145c38723c */ /* 0x048fea00000018ff */
[----:B------:R3:W2:Y:S02]  /*0f70*/  LDG.E.U16 R24, [R24.64] ;  /* 0x0000000618187981 */ /* 0x0006a4000c1e1500 */
[----:B------:R-:W-:Y:S01]  /*0f80*/  IMAD.WIDE R20, R4, 0x2, R108 ;  /* 0x0000000204147825 */ /* 0x000fe200078e026c */
[C---:B----4-:R-:W-:Y:S04]  /*0f90*/  HMMA.16816.F32 R68, R92.reuse, R12, RZ ;  /* 0x0000000c5c44723c */ /* 0x050fe800000018ff */
[----:B------:R4:W2:Y:S04]  /*0fa0*/  LDG.E.U16 R12, [R20.64] ;  /* 0x00000006140c7981 */ /* 0x0008a8000c1e1500 */
[C---:B------:R-:W-:Y:S01]  /*0fb0*/  HMMA.16816.F32 R48, R92.reuse, R36, RZ ;  /* 0x000000245c30723c */ /* 0x040fe200000018ff */
[----:B------:R-:W-:Y:S07]  /*0fc0*/  BAR.SYNC.DEFER_BLOCKING 0x0 ;  /* 0x0000000000007b1d */ /* 0x000fee0000010000 */
[C---:B------:R-:W-:Y:S08]  /*0fd0*/  HMMA.16816.F32 R88, R92.reuse, R40, RZ ;  /* 0x000000285c58723c */ /* 0x040ff000000018ff */
[----:B------:R-:W-:Y:S08]  /*0fe0*/  HMMA.16816.F32 R92, R92, R16, RZ ;  /* 0x000000105c5c723c */ /* 0x000ff000000018ff */
[----:B------:R-:W-:Y:S01]  /*0ff0*/  HMMA.16816.F32 R48, R84, R38, R48 ;  /* 0x000000265430723c */ /* 0x000fe20000001830 */
[----:B------:R-:W-:-:S07]  /*1000*/  LEA R17, P1, R103, UR4, 0x1 ;  /* 0x0000000467117c11 */ /* 0x000fce000f8208ff */
[----:B------:R-:W-:Y:S01]  /*1010*/  HMMA.16816.F32 R88, R84, R42, R88 ;  /* 0x0000002a5458723c */ /* 0x000fe20000001858 */
[----:B----4-:R-:W-:-:S07]  /*1020*/  IADD3.X R20, RZ, UR5, RZ, P1, !PT ;  /* 0x00000005ff147c10 */ /* 0x010fce0008ffe4ff */
[C---:B------:R-:W-:Y:S08]  /*1030*/  HMMA.16816.F32 R72, R84.reuse, R34, R72 ;  /* 0x000000225448723c */ /* 0x040ff00000001848 */
[C---:B------:R-:W-:Y:S07]  /*1040*/  HMMA.16816.F32 R56, R84.reuse, R22, R56 ;  /* 0x000000165438723c */ /* 0x040fee0000001838 */
[----:B------:R-:W-:Y:S01]  /*1050*/  IADD3 R23, P3, R17, 0x9, RZ ;  /* 0x0000000911177810 */ /* 0x000fe20007f7e0ff */
[----:B------:R-:W-:Y:S03]  /*1060*/  HMMA.16816.F32 R92, R84, R18, R92 ;  /* 0x00000012545c723c */ /* 0x000fe6000000185c */
[----:B------:R-:W-:Y:S01]  /*1070*/  ISETP.GT.U32.AND P0, PT, R23, R98, PT ;  /* 0x000000621700720c */ /* 0x000fe20003f04070 */
[----:B------:R-:W-:Y:S01]  /*1080*/  IMAD.X R38, RZ, RZ, R20, P3 ;  /* 0x000000ffff267224 */ /* 0x000fe200018e0614 */
[----:B------:R-:W-:-:S02]  /*1090*/  IADD3 R13, P4, R17, 0x10, RZ ;  /* 0x00000010110d7810 */ /* 0x000fc40007f9e0ff */
[----:B------:R-:W-:Y:S02]  /*10a0*/  FMUL R19, R51, c[0x0][0x188] ;  /* 0x0000620033137a20 */ /* 0x000fe40000400000 */
[----:B------:R-:W-:Y:S01]  /*10b0*/  ISETP.GT.U32.AND.EX P0, PT, R38, RZ, PT, P0 ;  /* 0x000000ff2600720c */ /* 0x000fe20003f04100 */
[----:B------:R-:W-:Y:S01]  /*10c0*/  HMMA.16816.F32 R64, R84, R30, R64 ;  /* 0x0000001e5440723c */ /* 0x000fe20000001840 */
[-C--:B------:R-:W-:Y:S02]  /*10d0*/  ISETP.GT.U32.AND P3, PT, R17, R98.reuse, PT ;  /* 0x000000621100720c */ /* 0x080fe40003f64070 */
[----:B------:R-:W-:Y:S02]  /*10e0*/  FSEL R19, R19, -INF , !P0 ;  /* 0xff80000013137808 */ /* 0x000fe40004000000 */
[----:B------:R-:W-:-:S03]  /*10f0*/  ISETP.GE.U32.AND P0, PT, R17, R98, PT ;  /* 0x000000621100720c */ /* 0x000fc60003f06070 */
[----:B------:R-:W-:Y:S01]  /*1100*/  HMMA.16816.F32 R44, R84, R26, R44 ;  /* 0x0000001a542c723c */ /* 0x000fe2000000182c */
[----:B------:R-:W-:Y:S01]  /*1110*/  ISETP.GT.U32.AND P2, PT, R13, R98, PT ;  /* 0x000000620d00720c */ /* 0x000fe20003f44070 */
[----:B------:R-:W-:Y:S01]  /*1120*/  FMUL R35, R90, c[0x0][0x188] ;  /* 0x000062005a237a20 */ /* 0x000fe20000400000 */
[----:B------:R-:W-:Y:S01]  /*1130*/  ISETP.GT.U32.AND P1, PT, R17, R8, PT ;  /* 0x000000081100720c */ /* 0x000fe20003f24070 */
[----:B------:R-:W-:-:S03]  /*1140*/  FMUL R18, R91, c[0x0][0x188] ;  /* 0x000062005b127a20 */ /* 0x000fc60000400000 */
[----:B------:R-:W-:Y:S01]  /*1150*/  IMAD.X R26, RZ, RZ, R20, P4 ;  /* 0x000000ffff1a7224 */ /* 0x000fe200020e0614 */
[----:B------:R-:W-:Y:S01]  /*1160*/  HMMA.16816.F32 R68, R84, R14, R68 ;  /* 0x0000000e5444723c */ /* 0x000fe20000001844 */
[C---:B------:R-:W-:Y:S02]  /*1170*/  ISETP.GT.U32.AND.EX P3, PT, R20.reuse, RZ, PT, P3 ;  /* 0x000000ff1400720c */ /* 0x040fe40003f64130 */
[----:B------:R-:W-:Y:S02]  /*1180*/  ISETP.GE.U32.AND.EX P0, PT, R20, RZ, PT, P0 ;  /* 0x000000ff1400720c */ /* 0x000fe40003f06100 */
[----:B------:R-:W-:Y:S02]  /*1190*/  ISETP.GT.U32.AND.EX P2, PT, R26, RZ, PT, P2 ;  /* 0x000000ff1a00720c */ /* 0x000fe40003f44120 */
[----:B------:R-:W-:Y:S01]  /*11a0*/  FMUL R15, R74, c[0x0][0x188] ;  /* 0x000062004a0f7a20 */ /* 0x000fe20000400000 */
[----:B------:R-:W-:Y:S01]  /*11b0*/  ISETP.GT.U32.AND P5, PT, R13, R8, PT ;  /* 0x000000080d00720c */ /* 0x000fe20003fa4070 */
[----:B0-----:R-:W-:Y:S01]  /*11c0*/  FMUL R33, R50, c[0x0][0x188] ;  /* 0x0000620032217a20 */ /* 0x001fe20000400000 */
[----:B------:R-:W-:-:S02]  /*11d0*/  IADD3 R13, P4, R17, 0x11, RZ ;  /* 0x00000011110d7810 */ /* 0x000fc40007f9e0ff */
[----:B------:R-:W-:Y:S02]  /*11e0*/  FSEL R35, R35, -INF , !P3 ;  /* 0xff80000023237808 */ /* 0x000fe40005800000 */
[----:B------:R-:W-:Y:S02]  /*11f0*/  ISETP.GT.U32.AND.EX P1, PT, R20, RZ, PT, P1 ;  /* 0x000000ff1400720c */ /* 0x000fe40003f24110 */
[----:B------:R-:W-:Y:S02]  /*1200*/  FSEL R18, R18, -INF , !P0 ;  /* 0xff80000012127808 */ /* 0x000fe40004000000 */
[----:B------:R-:W-:Y:S02]  /*1210*/  FSEL R15, R15, -INF , !P2 ;  /* 0xff8000000f0f7808 */ /* 0x000fe40005000000 */
[----:B------:R-:W-:Y:S01]  /*1220*/  IADD3 R16, P2, R17, 0x18, RZ ;  /* 0x0000001811107810 */ /* 0x000fe20007f5e0ff */
[----:B------:R-:W-:Y:S01]  /*1230*/  IMAD.X R42, RZ, RZ, R20, P4 ;  /* 0x000000ffff2a7224 */ /* 0x000fe200020e0614 */
[----:B------:R-:W-:-:S02]  /*1240*/  FSEL R33, R33, -INF , !P1 ;  /* 0xff80000021217808 */ /* 0x000fc40004800000 */
[----:B------:R-:W-:Y:S02]  /*1250*/  FMNMX R50, R35, R18, !PT ;  /* 0x0000001223327209 */ /* 0x000fe40007800000 */
[----:B------:R-:W-:Y:S01]  /*1260*/  IADD3 R14, P4, R17, 0x19, RZ ;  /* 0x00000019110e7810 */ /* 0x000fe20007f9e0ff */
[--C-:B------:R-:W-:Y:S01]  /*1270*/  IMAD.X R40, RZ, RZ, R20.reuse, P2 ;  /* 0x000000ffff287224 */ /* 0x100fe200010e0614 */
[----:B------:R-:W-:Y:S02]  /*1280*/  ISETP.GT.U32.AND P2, PT, R13, R98, PT ;  /* 0x000000620d00720c */ /* 0x000fe40003f44070 */
[----:B------:R-:W-:Y:S01]  /*1290*/  FMNMX R50, R33, R50, !PT ;  /* 0x0000003221327209 */ /* 0x000fe20007800000 */
[----:B------:R-:W-:Y:S01]  /*12a0*/  IMAD.X R36, RZ, RZ, R20, P4 ;  /* 0x000000ffff247224 */ /* 0x000fe200020e0614 */
[-C--:B------:R-:W-:Y:S01]  /*12b0*/  ISETP.GT.U32.AND P3, PT, R14, R98.reuse, PT ;  /* 0x000000620e00720c */ /* 0x080fe20003f64070 */
[----:B------:R-:W-:Y:S01]  /*12c0*/  FMUL R21, R75, c[0x0][0x188] ;  /* 0x000062004b157a20 */ /* 0x000fe20000400000 */
[----:B------:R-:W-:-:S02]  /*12d0*/  ISETP.GT.U32.AND P4, PT, R16, R98, PT ;  /* 0x000000621000720c */ /* 0x000fc40003f84070 */
[----:B------:R-:W-:Y:S02]  /*12e0*/  ISETP.GT.U32.AND.EX P2, PT, R42, RZ, PT, P2 ;  /* 0x000000ff2a00720c */ /* 0x000fe40003f44120 */
[----:B------:R-:W-:Y:S02]  /*12f0*/  FMNMX R50, R19, R50, !PT ;  /* 0x0000003213327209 */ /* 0x000fe40007800000 */
[----:B------:R-:W-:Y:S01]  /*1300*/  ISETP.GT.U32.AND P6, PT, R23, R8, PT ;  /* 0x000000081700720c */ /* 0x000fe20003fc4070 */
[----:B------:R-:W-:Y:S01]  /*1310*/  FMUL R23, R67, c[0x0][0x188] ;  /* 0x0000620043177a20 */ /* 0x000fe20000400000 */
[----:B------:R-:W-:Y:S01]  /*1320*/  ISETP.GT.U32.AND.EX P3, PT, R36, RZ, PT, P3 ;  /* 0x000000ff2400720c */ /* 0x000fe20003f64130 */
[----:B-1----:R-:W-:Y:S01]  /*1330*/  FMUL R29, R66, c[0x0][0x188] ;  /* 0x00006200421d7a20 */ /* 0x002fe20000400000 */
[----:B------:R-:W-:Y:S02]  /*1340*/  LOP3.LUT R37, R17, 0x20, RZ, 0xfc, !PT ;  /* 0x0000002011257812 */ /* 0x000fe400078efcff */
[----:B------:R-:W-:-:S02]  /*1350*/  FSEL R21, R21, -INF , !P2 ;  /* 0xff80000015157808 */ /* 0x000fc40005000000 */
[----:B------:R-:W-:Y:S02]  /*1360*/  ISETP.GT.U32.AND.EX P4, PT, R40, RZ, PT, P4 ;  /* 0x000000ff2800720c */ /* 0x000fe40003f84140 */
[----:B------:R-:W-:Y:S02]  /*1370*/  FMNMX R50, R15, R50, !PT ;  /* 0x000000320f327209 */ /* 0x000fe40007800000 */
[----:B------:R-:W-:Y:S02]  /*1380*/  FSEL R23, R23, -INF , !P3 ;  /* 0xff80000017177808 */ /* 0x000fe40005800000 */
[----:B------:R-:W-:Y:S02]  /*1390*/  LOP3.LUT R30, R17, 0x21, RZ, 0xfc, !PT ;  /* 0x00000021111e7812 */ /* 0x000fe400078efcff */
[----:B------:R-:W-:Y:S02]  /*13a0*/  FSEL R29, R29, -INF , !P4 ;  /* 0xff8000001d1d7808 */ /* 0x000fe40006000000 */
[----:B------:R-:W-:-:S02]  /*13b0*/  ISETP.GT.U32.AND P3, PT, R37, R98, PT ;  /* 0x000000622500720c */ /* 0x000fc40003f64070 */
[----:B------:R-:W-:Y:S01]  /*13c0*/  FMNMX R50, R21, R50, !PT ;  /* 0x0000003215327209 */ /* 0x000fe20007800000 */
[----:B------:R-:W-:Y:S01]  /*13d0*/  FMUL R31, R46, c[0x0][0x188] ;  /* 0x000062002e1f7a20 */ /* 0x000fe20000400000 */
[----:B------:R-:W-:Y:S02]  /*13e0*/  LOP3.LUT R22, R17, 0x28, RZ, 0xfc, !PT ;  /* 0x0000002811167812 */ /* 0x000fe400078efcff */
[----:B------:R-:W-:Y:S02]  /*13f0*/  ISETP.GT.U32.AND P2, PT, R30, R98, PT ;  /* 0x000000621e00720c */ /* 0x000fe40003f44070 */
[----:B------:R-:W-:Y:S02]  /*1400*/  ISETP.GT.U32.AND.EX P3, PT, R20, RZ, PT, P3 ;  /* 0x000000ff1400720c */ /* 0x000fe40003f64130 */
[----:B------:R-:W-:Y:S01]  /*1410*/  FMNMX R50, R29, R50, !PT ;  /* 0x000000321d327209 */ /* 0x000fe20007800000 */
[----:B---3--:R-:W-:Y:S01]  /*1420*/  FMUL R25, R47, c[0x0][0x188] ;  /* 0x000062002f197a20 */ /* 0x008fe20000400000 */
[----:B------:R-:W-:-:S02]  /*1430*/  LOP3.LUT R34, R17, 0x29, RZ, 0xfc, !PT ;  /* 0x0000002911227812 */ /* 0x000fc400078efcff */
[----:B------:R-:W-:Y:S02]  /*1440*/  ISETP.GT.U32.AND P0, PT, R22, R98, PT ;  /* 0x000000621600720c */ /* 0x000fe40003f04070 */
[----:B------:R-:W-:Y:S02]  /*1450*/  ISETP.GT.U32.AND.EX P2, PT, R20, RZ, PT, P2 ;  /* 0x000000ff1400720c */ /* 0x000fe40003f44120 */
[----:B------:R-:W-:Y:S02]  /*1460*/  FSEL R31, R31, -INF , !P3 ;  /* 0xff8000001f1f7808 */ /* 0x000fe40005800000 */
[----:B------:R-:W-:Y:S01]  /*1470*/  FMNMX R50, R23, R50, !PT ;  /* 0x0000003217327209 */ /* 0x000fe20007800000 */
[----:B------:R-:W-:Y:S01]  /*1480*/  FMUL R47, R58, c[0x0][0x188] ;  /* 0x000062003a2f7a20 */ /* 0x000fe20000400000 */
[----:B------:R-:W-:Y:S02]  /*1490*/  LOP3.LUT R125, R17, 0x30, RZ, 0xfc, !PT ;  /* 0x00000030117d7812 */ /* 0x000fe400078efcff */
[----:B------:R-:W-:-:S02]  /*14a0*/  ISETP.GT.U32.AND P4, PT, R34, R98, PT ;  /* 0x000000622200720c */ /* 0x000fc40003f84070 */
[----:B------:R-:W-:Y:S02]  /*14b0*/  FSEL R25, R25, -INF , !P2 ;  /* 0xff80000019197808 */ /* 0x000fe40005000000 */
[C---:B------:R-:W-:Y:S02]  /*14c0*/  ISETP.GT.U32.AND.EX P0, PT, R20.reuse, RZ, PT, P0 ;  /* 0x000000ff1400720c */ /* 0x040fe40003f04100 */
[----:B------:R-:W-:Y:S01]  /*14d0*/  FMNMX R50, R31, R50, !PT ;  /* 0x000000321f327209 */ /* 0x000fe20007800000 */
[----:B------:R-:W-:Y:S01]  /*14e0*/  FMUL R27, R59, c[0x0][0x188] ;  /* 0x000062003b1b7a20 */ /* 0x000fe20000400000 */
[----:B------:R-:W-:Y:S02]  /*14f0*/  LOP3.LUT R87, R17, 0x31, RZ, 0xfc, !PT ;  /* 0x0000003111577812 */ /* 0x000fe400078efcff */
[----:B------:R-:W-:Y:S02]  /*1500*/  ISETP.GT.U32.AND P2, PT, R125, R98, PT ;  /* 0x000000627d00720c */ /* 0x000fe40003f44070 */
[----:B------:R-:W-:-:S02]  /*1510*/  ISETP.GT.U32.AND.EX P4, PT, R20, RZ, PT, P4 ;  /* 0x000000ff1400720c */ /* 0x000fc40003f84140 */
[----:B------:R-:W-:Y:S02]  /*1520*/  FSEL R47, R47, -INF , !P0 ;  /* 0xff8000002f2f7808 */ /* 0x000fe40004000000 */
[----:B------:R-:W-:Y:S01]  /*1530*/  FMNMX R50, R25, R50, !PT ;  /* 0x0000003219327209 */ /* 0x000fe20007800000 */
[----:B------:R-:W-:Y:S01]  /*1540*/  FMUL R43, R70, c[0x0][0x188] ;  /* 0x00006200462b7a20 */ /* 0x000fe20000400000 */
[----:B------:R-:W-:Y:S02]  /*1550*/  LOP3.LUT R85, R17, 0x38, RZ, 0xfc, !PT ;  /* 0x0000003811557812 */ /* 0x000fe400078efcff */
[----:B------:R-:W-:Y:S02]  /*1560*/  ISETP.GT.U32.AND P3, PT, R87, R98, PT ;  /* 0x000000625700720c */ /* 0x000fe40003f64070 */
[----:B------:R-:W-:Y:S02]  /*1570*/  FSEL R27, R27, -INF , !P4 ;  /* 0xff8000001b1b7808 */ /* 0x000fe40006000000 */
[----:B------:R-:W-:-:S02]  /*1580*/  ISETP.GT.U32.AND.EX P2, PT, R20, RZ, PT, P2 ;  /* 0x000000ff1400720c */ /* 0x000fc40003f44120 */
[----:B------:R-:W-:Y:S01]  /*1590*/  FMNMX R50, R47, R50, !PT ;  /* 0x000000322f327209 */ /* 0x000fe20007800000 */
[----:B------:R-:W-:Y:S01]  /*15a0*/  FMUL R39, R71, c[0x0][0x188] ;  /* 0x0000620047277a20 */ /* 0x000fe20000400000 */
[----:B------:R-:W-:Y:S02]  /*15b0*/  LOP3.LUT R51, R17, 0x39, RZ, 0xfc, !PT ;  /* 0x0000003911337812 */ /* 0x000fe400078efcff */
[----:B------:R-:W-:Y:S02]  /*15c0*/  ISETP.GT.U32.AND P0, PT, R85, R98, PT ;  /* 0x000000625500720c */ /* 0x000fe40003f04070 */
[----:B------:R-:W-:Y:S02]  /*15d0*/  ISETP.GT.U32.AND.EX P3, PT, R20, RZ, PT, P3 ;  /* 0x000000ff1400720c */ /* 0x000fe40003f64130 */
[----:B------:R-:W-:Y:S02]  /*15e0*/  FSEL R43, R43, -INF , !P2 ;  /* 0xff8000002b2b7808 */ /* 0x000fe40005000000 */
[----:B------:R-:W-:Y:S01]  /*15f0*/  FMNMX R50, R27, R50, !PT ;  /* 0x000000321b327209 */ /* 0x000fe20007800000 */
[----:B------:R-:W-:Y:S01]  /*1600*/  FMUL R41, R94, c[0x0][0x188] ;  /* 0x000062005e297a20 */ /* 0x000fe20000400000 */
[----:B------:R-:W-:-:S02]  /*1610*/  ISETP.GT.U32.AND P4, PT, R51, R98, PT ;  /* 0x000000623300720c */ /* 0x000fc40003f84070 */
[C---:B------:R-:W-:Y:S02]  /*1620*/  ISETP.GT.U32.AND.EX P2, PT, R20.reuse, RZ, PT, P0 ;  /* 0x000000ff1400720c */ /* 0x040fe40003f44100 */
[----:B------:R-:W-:Y:S02]  /*1630*/  FSEL R39, R39, -INF , !P3 ;  /* 0xff80000027277808 */ /* 0x000fe40005800000 */
[----:B------:R-:W-:Y:S01]  /*1640*/  FMNMX R50, R43, R50, !PT ;  /* 0x000000322b327209 */ /* 0x000fe20007800000 */
[----:B------:R-:W-:Y:S01]  /*1650*/  FMUL R95, R95, c[0x0][0x188] ;  /* 0x000062005f5f7a20 */ /* 0x000fe20000400000 */
[----:B------:R-:W-:Y:S02]  /*1660*/  ISETP.GT.U32.AND.EX P0, PT, R20, RZ, PT, P4 ;  /* 0x000000ff1400720c */ /* 0x000fe40003f04140 */
[----:B------:R-:W-:Y:S02]  /*1670*/  FSEL R41, R41, -INF , !P2 ;  /* 0xff80000029297808 */ /* 0x000fe40005000000 */
[----:B------:R-:W-:-:S02]  /*1680*/  FMNMX R50, R39, R50, !PT ;  /* 0x0000003227327209 */ /* 0x000fc40007800000 */
[----:B------:R-:W-:Y:S02]  /*1690*/  ISETP.GT.U32.AND P2, PT, R13, R8, PT ;  /* 0x000000080d00720c */ /* 0x000fe40003f44070 */
[----:B------:R-:W-:Y:S02]  /*16a0*/  FSEL R13, R95, -INF , !P0 ;  /* 0xff8000005f0d7808 */ /* 0x000fe40004000000 */
[----:B------:R-:W-:-:S04]  /*16b0*/  FMNMX R50, R41, R50, !PT ;  /* 0x0000003229327209 */ /* 0x000fc80007800000 */
[----:B------:R-:W-:Y:S02]  /*16c0*/  FMNMX R50, R13, R50, !PT ;  /* 0x000000320d327209 */ /* 0x000fe40007800000 */
[-C--:B------:R-:W-:Y:S01]  /*16d0*/  ISETP.GT.U32.AND P4, PT, R16, R8.reuse, PT ;  /* 0x000000081000720c */ /* 0x080fe20003f84070 */
[----:B------:R-:W-:Y:S02]  /*16e0*/  FMUL R16, R49, c[0x0][0x188] ;  /* 0x0000620031107a20 */ /* 0x000fe40000400000 */
[----:B------:R-:W0:Y:S01]  /*16f0*/  SHFL.BFLY PT, R49, R50, 0x2, 0x1f ;  /* 0x0c401f0032317f89 */ /* 0x000e2200000e0000 */
[----:B------:R-:W-:Y:S02]  /*1700*/  ISETP.GT.U32.AND.EX P6, PT, R38, RZ, PT, P6 ;  /* 0x000000ff2600720c */ /* 0x000fe40003fc4160 */
[----:B------:R-:W-:Y:S01]  /*1710*/  ISETP.GT.U32.AND.EX P5, PT, R26, RZ, PT, P5 ;  /* 0x000000ff1a00720c */ /* 0x000fe20003fa4150 */
[----:B------:R-:W-:Y:S01]  /*1720*/  FMUL R26, R73, c[0x0][0x188] ;  /* 0x00006200491a7a20 */ /* 0x000fe20000400000 */
[-C--:B------:R-:W-:Y:S01]  /*1730*/  ISETP.GT.U32.AND P0, PT, R14, R8.reuse, PT ;  /* 0x000000080e00720c */ /* 0x080fe20003f04070 */
[----:B------:R-:W-:Y:S01]  /*1740*/  FMUL R14, R72, c[0x0][0x188] ;  /* 0x00006200480e7a20 */ /* 0x000fe20000400000 */
[----:B------:R-:W-:Y:S01]  /*1750*/  ISETP.GT.U32.AND.EX P2, PT, R42, RZ, PT, P2 ;  /* 0x000000ff2a00720c */ /* 0x000fe20003f44120 */
[----:B------:R-:W-:Y:S01]  /*1760*/  FMUL R64, R64, c[0x0][0x188] ;  /* 0x0000620040407a20 */ /* 0x000fe20000400000 */
[----:B------:R-:W-:-:S02]  /*1770*/  ISETP.GE.U32.AND P3, PT, R17, R8, PT ;  /* 0x000000081100720c */ /* 0x000fc40003f66070 */
[----:B------:R-:W-:Y:S02]  /*1780*/  FSEL R16, R16, -INF , !P6 ;  /* 0xff80000010107808 */ /* 0x000fe40007000000 */
[----:B------:R-:W-:Y:S02]  /*1790*/  ISETP.GT.U32.AND.EX P4, PT, R40, RZ, PT, P4 ;  /* 0x000000ff2800720c */ /* 0x000fe40003f84140 */
[----:B------:R-:W-:Y:S02]  /*17a0*/  IADD3 R17, P6, R17, 0x8, RZ ;  /* 0x0000000811117810 */ /* 0x000fe40007fde0ff */
[----:B------:R-:W-:Y:S02]  /*17b0*/  FSEL R26, R26, -INF , !P2 ;  /* 0xff8000001a1a7808 */ /* 0x000fe40005000000 */
[----:B------:R-:W-:Y:S02]  /*17c0*/  ISETP.GT.U32.AND P2, PT, R30, R8, PT ;  /* 0x000000081e00720c */ /* 0x000fe40003f44070 */
[----:B------:R-:W-:-:S02]  /*17d0*/  FSEL R14, R14, -INF , !P5 ;  /* 0xff8000000e0e7808 */ /* 0x000fc40006800000 */
[----:B------:R-:W-:Y:S01]  /*17e0*/  FSEL R30, R64, -INF , !P4 ;  /* 0xff800000401e7808 */ /* 0x000fe20006000000 */
[----:B------:R-:W-:Y:S01]  /*17f0*/  IMAD.X R38, RZ, RZ, R20, P6 ;  /* 0x000000ffff267224 */ /* 0x000fe200030e0614 */
[-C--:B------:R-:W-:Y:S01]  /*1800*/  ISETP.GT.U32.AND P5, PT, R17, R8.reuse, PT ;  /* 0x000000081100720c */ /* 0x080fe20003fa4070 */
[----:B------:R-:W-:Y:S01]  /*1810*/  FMUL R17, R89, c[0x0][0x188] ;  /* 0x0000620059117a20 */ /* 0x000fe20000400000 */
[----:B------:R-:W-:Y:S01]  /*1820*/  ISETP.GT.U32.AND P4, PT, R22, R8, PT ;  /* 0x000000081600720c */ /* 0x000fe20003f84070 */
[----:B------:R-:W-:Y:S01]  /*1830*/  FMUL R22, R88, c[0x0][0x188] ;  /* 0x0000620058167a20 */ /* 0x000fe20000400000 */
[----:B------:R-:W-:Y:S01]  /*1840*/  ISETP.GE.U32.AND.EX P3, PT, R20, RZ, PT, P3 ;  /* 0x000000ff1400720c */ /* 0x000fe20003f66130 */
[----:B------:R-:W-:Y:S01]  /*1850*/  FMUL R40, R48, c[0x0][0x188] ;  /* 0x0000620030287a20 */ /* 0x000fe20000400000 */
[----:B------:R-:W-:Y:S02]  /*1860*/  ISETP.GT.U32.AND.EX P5, PT, R38, RZ, PT, P5 ;  /* 0x000000ff2600720c */ /* 0x000fe40003fa4150 */
[----:B------:R-:W-:-:S02]  /*1870*/  FSEL R22, R22, -INF , !P1 ;  /* 0xff80000016167808 */ /* 0x000fc40004800000 */
[----:B------:R-:W-:Y:S02]  /*1880*/  FSEL R17, R17, -INF , !P3 ;  /* 0xff80000011117808 */ /* 0x000fe40005800000 */
[----:B0-----:R-:W-:Y:S02]  /*1890*/  FMNMX R50, R50, R49, !PT ;  /* 0x0000003132327209 */ /* 0x001fe40007800000 */
[----:B------:R-:W-:Y:S02]  /*18a0*/  FSEL R40, R40, -INF , !P5 ;  /* 0xff80000028287808 */ /* 0x000fe40006800000 */
[----:B------:R-:W-:-:S04]  /*18b0*/  FMNMX R49, R22, R17, !PT ;  /* 0x0000001116317209 */ /* 0x000fc80007800000 */
[----:B------:R-:W-:Y:S01]  /*18c0*/  FMNMX R49, R40, R49, !PT ;  /* 0x0000003128317209 */ /* 0x000fe20007800000 */
[----:B------:R-:W-:-:S03]  /*18d0*/  FMUL R45, R45, c[0x0][0x188] ;  /* 0x000062002d2d7a20 */ /* 0x000fc60000400000 */
[----:B------:R-:W-:Y:S02]  /*18e0*/  FMNMX R49, R16, R49, !PT ;  /* 0x0000003110317209 */ /* 0x000fe40007800000 */
[----:B------:R-:W-:Y:S02]  /*18f0*/  ISETP.GT.U32.AND.EX P2, PT, R20, RZ, PT, P2 ;  /* 0x000000ff1400720c */ /* 0x000fe40003f44120 */
[----:B------:R-:W-:Y:S01]  /*1900*/  FMNMX R49, R14, R49, !PT ;  /* 0x000000310e317209 */ /* 0x000fe20007800000 */
[----:B------:R-:W-:Y:S01]  /*1910*/  FMUL R65, R65, c[0x0][0x188] ;  /* 0x0000620041417a20 */ /* 0x000fe20000400000 */
[----:B------:R-:W-:Y:S01]  /*1920*/  FSEL R90, R45, -INF , !P2 ;  /* 0xff8000002d5a7808 */ /* 0x000fe20005000000 */
[----:B------:R-:W0:Y:S01]  /*1930*/  SHFL.BFLY PT, R59, R50, 0x1, 0x1f ;  /* 0x0c201f00323b7f89 */ /* 0x000e2200000e0000 */
[----:B------:R-:W-:Y:S02]  /*1940*/  ISETP.GT.U32.AND.EX P0, PT, R36, RZ, PT, P0 ;  /* 0x000000ff2400720c */ /* 0x000fe40003f04100 */
[----:B------:R-:W-:-:S02]  /*1950*/  ISETP.GT.U32.AND P2, PT, R37, R8, PT ;  /* 0x000000082500720c */ /* 0x000fc40003f44070 */
[----:B------:R-:W-:Y:S02]  /*1960*/  FMNMX R49, R26, R49, !PT ;  /* 0x000000311a317209 */ /* 0x000fe40007800000 */
[----:B------:R-:W-:Y:S01]  /*1970*/  ISETP.GT.U32.AND P6, PT, R34, R8, PT ;  /* 0x000000082200720c */ /* 0x000fe20003fc4070 */
[----:B------:R-:W-:Y:S01]  /*1980*/  FMUL R34, R44, c[0x0][0x188] ;  /* 0x000062002c227a20 */ /* 0x000fe20000400000 */
[----:B------:R-:W-:Y:S02]  /*1990*/  FSEL R94, R65, -INF , !P0 ;  /* 0xff800000415e7808 */ /* 0x000fe40004000000 */
[----:B------:R-:W-:Y:S02]  /*19a0*/  ISETP.GT.U32.AND.EX P2, PT, R20, RZ, PT, P2 ;  /* 0x000000ff1400720c */ /* 0x000fe40003f44120 */
[----:B------:R-:W-:Y:S02]  /*19b0*/  FMNMX R49, R30, R49, !PT ;  /* 0x000000311e317209 */ /* 0x000fe40007800000 */
[----:B------:R-:W-:-:S02]  /*19c0*/  FSEL R34, R34, -INF , !P2 ;  /* 0xff80000022227808 */ /* 0x000fc40005000000 */
[----:B------:R-:W-:Y:S01]  /*19d0*/  FMNMX R49, R94, R49, !PT ;  /* 0x000000315e317209 */ /* 0x000fe20007800000 */
[----:B------:R-:W-:Y:S01]  /*19e0*/  FMUL R56, R56, c[0x0][0x188] ;  /* 0x0000620038387a20 */ /* 0x000fe20000400000 */
[----:B------:R-:W-:Y:S02]  /*19f0*/  ISETP.GT.U32.AND.EX P4, PT, R20, RZ, PT, P4 ;  /* 0x000000ff1400720c */ /* 0x000fe40003f84140 */
[----:B------:R-:W-:Y:S01]  /*1a00*/  FMNMX R49, R34, R49, !PT ;  /* 0x0000003122317209 */ /* 0x000fe20007800000 */
[----:B------:R-:W-:Y:S01]  /*1a10*/  FMUL R57, R57, c[0x0][0x188] ;  /* 0x0000620039397a20 */ /* 0x000fe20000400000 */
[----:B------:R-:W-:Y:S02]  /*1a20*/  ISETP.GT.U32.AND P1, PT, R125, R8, PT ;  /* 0x000000087d00720c */ /* 0x000fe40003f24070 */
[----:B------:R-:W-:Y:S02]  /*1a30*/  ISETP.GT.U32.AND.EX P6, PT, R20, RZ, PT, P6 ;  /* 0x000000ff1400720c */ /* 0x000fe40003fc4160 */
[----:B------:R-:W-:-:S02]  /*1a40*/  FSEL R86, R56, -INF , !P4 ;  /* 0xff80000038567808 */ /* 0x000fc40006000000 */
[----:B------:R-:W-:Y:S01]  /*1a50*/  FMNMX R49, R90, R49, !PT ;  /* 0x000000315a317209 */ /* 0x000fe20007800000 */
[----:B------:R-:W-:Y:S01]  /*1a60*/  FMUL R36, R68, c[0x0][0x188] ;  /* 0x0000620044247a20 */ /* 0x000fe20000400000 */
[-C--:B------:R-:W-:Y:S02]  /*1a70*/  ISETP.GT.U32.AND P3, PT, R87, R8.reuse, PT ;  /* 0x000000085700720c */ /* 0x080fe40003f64070 */
[----:B------:R-:W-:Y:S02]  /*1a80*/  ISETP.GT.U32.AND.EX P1, PT, R20, RZ, PT, P1 ;  /* 0x000000ff1400720c */ /* 0x000fe40003f24110 */
[----:B------:R-:W-:Y:S02]  /*1a90*/  FSEL R88, R57, -INF , !P6 ;  /* 0xff80000039587808 */ /* 0x000fe40007000000 */
[----:B------:R-:W-:Y:S01]  /*1aa0*/  FMNMX R49, R86, R49, !PT ;  /* 0x0000003156317209 */ /* 0x000fe20007800000 */
[----:B------:R-:W-:Y:S01]  /*1ab0*/  FMUL R69, R69, c[0x0][0x188] ;  /* 0x0000620045457a20 */ /* 0x000fe20000400000 */
[----:B------:R-:W-:-:S02]  /*1ac0*/  ISETP.GT.U32.AND P5, PT, R85, R8, PT ;  /* 0x000000085500720c */ /* 0x000fc40003fa4070 */
[----:B------:R-:W-:Y:S02]  /*1ad0*/  ISETP.GT.U32.AND.EX P3, PT, R20, RZ, PT, P3 ;  /* 0x000000ff1400720c */ /* 0x000fe40003f64130 */
[----:B------:R-:W-:Y:S02]  /*1ae0*/  FSEL R36, R36, -INF , !P1 ;  /* 0xff80000024247808 */ /* 0x000fe40004800000 */
[----:B------:R-:W-:Y:S02]  /*1af0*/  FMNMX R49, R88, R49, !PT ;  /* 0x0000003158317209 */ /* 0x000fe40007800000 */
[----:B0-----:R-:W-:Y:S01]  /*1b00*/  FMNMX R48, R50, R59, !PT ;  /* 0x0000003b32307209 */ /* 0x001fe20007800000 */
[----:B------:R-:W-:Y:S01]  /*1b10*/  FMUL R72, R92, c[0x0][0x188] ;  /* 0x000062005c487a20 */ /* 0x000fe20000400000 */
[----:B------:R-:W-:Y:S02]  /*1b20*/  ISETP.GT.U32.AND P0, PT, R51, R8, PT ;  /* 0x000000083300720c */ /* 0x000fe40003f04070 */
[----:B------:R-:W-:-:S02]  /*1b30*/  ISETP.GT.U32.AND.EX P5, PT, R20, RZ, PT, P5 ;  /* 0x000000ff1400720c */ /* 0x000fc40003fa4150 */
[----:B------:R-:W-:Y:S02]  /*1b40*/  FSEL R74, R69, -INF , !P3 ;  /* 0xff800000454a7808 */ /* 0x000fe40005800000 */
[----:B------:R-:W-:Y:S02]  /*1b50*/  FMNMX R49, R36, R49, !PT ;  /* 0x0000003124317209 */ /* 0x000fe40007800000 */
[----:B------:R-:W-:Y:S01]  /*1b60*/  FMNMX R48, R48, R107, !PT ;  /* 0x0000006b30307209 */ /* 0x000fe20007800000 */
[----:B------:R-:W-:Y:S01]  /*1b70*/  FMUL R70, R93, c[0x0][0x188] ;  /* 0x000062005d467a20 */ /* 0x000fe20000400000 */
[----:B------:R-:W-:Y:S02]  /*1b80*/  ISETP.GT.U32.AND.EX P0, PT, R20, RZ, PT, P0 ;  /* 0x000000ff1400720c */ /* 0x000fe40003f04100 */
[----:B------:R-:W-:Y:S02]  /*1b90*/  FSEL R72, R72, -INF , !P5 ;  /* 0xff80000048487808 */ /* 0x000fe40006800000 */
[----:B------:R-:W-:Y:S01]  /*1ba0*/  FMNMX R49, R74, R49, !PT ;  /* 0x000000314a317209 */ /* 0x000fe20007800000 */
[----:B------:R-:W-:Y:S01]  /*1bb0*/  FADD R18, R18, -R48 ;  /* 0x8000003012127221 */ /* 0x000fe20000000000 */
[----:B------:R-:W-:-:S02]  /*1bc0*/  FSEL R70, R70, -INF , !P0 ;  /* 0xff80000046467808 */ /* 0x000fc40004000000 */
[----:B------:R-:W-:Y:S01]  /*1bd0*/  FMNMX R49, R72, R49, !PT ;  /* 0x0000003148317209 */ /* 0x000fe20007800000 */
[----:B------:R-:W-:Y:S02]  /*1be0*/  FMUL R20, R18, 1.4426950216293334961 ;  /* 0x3fb8aa3b12147820 */ /* 0x000fe40000400000 */
[----:B------:R-:W-:Y:S01]  /*1bf0*/  FADD R18, R33, -R48 ;  /* 0x8000003021127221 */ /* 0x000fe20000000000 */
[----:B------:R-:W-:-:S03]  /*1c00*/  FMNMX R49, R70, R49, !PT ;  /* 0x0000003146317209 */ /* 0x000fc60007800000 */
[----:B------:R-:W-:Y:S02]  /*1c10*/  FMUL R92, R18, 1.4426950216293334961 ;  /* 0x3fb8aa3b125c7820 */ /* 0x000fe40000400000 */
[----:B------:R-:W0:Y:S01]  /*1c20*/  SHFL.BFLY PT, R18, R49, 0x2, 0x1f ;  /* 0x0c401f0031127f89 */ /* 0x000e2200000e0000 */
[----:B------:R-:W-:-:S04]  /*1c30*/  FADD R15, R15, -R48 ;  /* 0x800000300f0f7221 */ /* 0x000fc80000000000 */
[----:B------:R-:W-:-:S04]  /*1c40*/  FMUL R15, R15, 1.4426950216293334961 ;  /* 0x3fb8aa3b0f0f7820 */ /* 0x000fc80000400000 */
[----:B------:R1:W-:Y:S01]  /*1c50*/  MUFU.EX2 R38, R15 ;  /* 0x0000000f00267308 */ /* 0x0003e20000000800 */
[----:B0-----:R-:W-:-:S05]  /*1c60*/  FMNMX R18, R49, R18, !PT ;  /* 0x0000001231127209 */ /* 0x001fca0007800000 */
[----:B-1----:R-:W0:Y:S04]  /*1c70*/  SHFL.BFLY PT, R15, R18, 0x1, 0x1f ;  /* 0x0c201f00120f7f89 */ /* 0x002e2800000e0000 */
[----:B--2---:R1:W-:Y:S04]  /*1c80*/  STS.U16 [R97+0x4000], R24 ;  /* 0x0040001861007388 */ /* 0x0043e80000000400 */
[----:B------:R2:W-:Y:S04]  /*1c90*/  STS.U16 [R97+0x4400], R28 ;  /* 0x0044001c61007388 */ /* 0x0005e80000000400 */
[----:B-----5:R3:W-:Y:S04]  /*1ca0*/  STS.U16 [R97+0x4800], R32 ;  /* 0x0048002061007388 */ /* 0x0207e80000000400 */
[----:B------:R-:W-:Y:S01]  /*1cb0*/  STS.U16 [R97+0x4c00], R12 ;  /* 0x004c000c61007388 */ /* 0x000fe20000000400 */
[----:B------:R-:W-:-:S02]  /*1cc0*/  FADD R21, R21, -R48 ;  /* 0x8000003015157221 */ /* 0x000fc40000000000 */
[----:B------:R-:W-:Y:S01]  /*1cd0*/  FADD R23, R23, -R48 ;  /* 0x8000003017177221 */ /* 0x000fe20000000000 */
[----:B0-----:R-:W-:-:S04]  /*1ce0*/  FMNMX R15, R18, R15, !PT ;  /* 0x0000000f120f7209 */ /* 0x001fc80007800000 */
[----:B------:R-:W-:Y:S01]  /*1cf0*/  FMNMX R49, R15, R106, !PT ;  /* 0x0000006a0f317209 */ /* 0x000fe20007800000 */
[----:B------:R-:W-:Y:S02]  /*1d00*/  FADD R15, -R48, R107 ;  /* 0x0000006b300f7221 */ /* 0x000fe40000000100 */
[----:B------:R-:W-:Y:S02]  /*1d10*/  FMUL R21, R21, 1.4426950216293334961 ;  /* 0x3fb8aa3b15157820 */ /* 0x000fe40000400000 */
[----:B------:R-:W-:Y:S02]  /*1d20*/  FMUL R23, R23, 1.4426950216293334961 ;  /* 0x3fb8aa3b17177820 */ /* 0x000fe40000400000 */
[----:B------:R-:W-:Y:S02]  /*1d30*/  FADD R22, R22, -R49 ;  /* 0x8000003116167221 */ /* 0x000fe40000000000 */
[----:B------:R-:W-:Y:S01]  /*1d40*/  FMUL R15, R15, 1.4426950216293334961 ;  /* 0x3fb8aa3b0f0f7820 */ /* 0x000fe20000400000 */
[----:B------:R-:W-:Y:S01]  /*1d50*/  MUFU.EX2 R33, R20 ;  /* 0x0000001400217308 */ /* 0x000fe20000000800 */
[----:B------:R-:W-:-:S02]  /*1d60*/  FADD R19, R19, -R48 ;  /* 0x8000003013137221 */ /* 0x000fc40000000000 */
[----:B------:R-:W-:-:S05]  /*1d70*/  FMUL R73, R22, 1.4426950216293334961 ;  /* 0x3fb8aa3b16497820 */ /* 0x000fca0000400000 */
[----:B------:R-:W-:Y:S01]  /*1d80*/  MUFU.EX2 R69, R21 ;  /* 0x0000001500457308 */ /* 0x000fe20000000800 */
[----:B------:R-:W-:Y:S02]  /*1d90*/  FMUL R19, R19, 1.4426950216293334961 ;  /* 0x3fb8aa3b13137820 */ /* 0x000fe40000400000 */
[----:B------:R-:W-:-:S05]  /*1da0*/  FADD R17, R17, -R49 ;  /* 0x8000003111117221 */ /* 0x000fca0000000000 */
[----:B------:R-:W-:Y:S01]  /*1db0*/  MUFU.EX2 R67, R23 ;  /* 0x0000001700437308 */ /* 0x000fe20000000800 */
[----:B------:R-:W-:Y:S01]  /*1dc0*/  BAR.SYNC.DEFER_BLOCKING 0x0 ;  /* 0x0000000000007b1d */ /* 0x000fe20000010000 */
[----:B------:R-:W-:-:S06]  /*1dd0*/  FADD R35, R35, -R48 ;  /* 0x8000003023237221 */ /* 0x000fcc0000000000 */
[----:B------:R0:W-:Y:S01]  /*1de0*/  MUFU.EX2 R50, R15 ;  /* 0x0000000f00327308 */ /* 0x0001e20000000800 */
[----:B------:R-:W-:Y:S02]  /*1df0*/  FMUL R124, R17, 1.4426950216293334961 ;  /* 0x3fb8aa3b117c7820 */ /* 0x000fe40000400000 */
[----:B0-----:R-:W-:Y:S01]  /*1e00*/  FADD R15, -R49, R106 ;  /* 0x0000006a310f7221 */ /* 0x001fe20000000100 */
[----:B------:R-:W0:Y:S03]  /*1e10*/  LDSM.16.M88.4 R20, [R11+0x4000] ;  /* 0x004000000b14783b */ /* 0x000e260000000200 */
[----:B------:R-:W-:Y:S01]  /*1e20*/  FMUL R56, R15, 1.4426950216293334961 ;  /* 0x3fb8aa3b0f387820 */ /* 0x000fe20000400000 */
[----:B------:R4:W-:Y:S01]  /*1e30*/  MUFU.EX2 R37, R19 ;  /* 0x0000001300257308 */ /* 0x0009e20000000800 */
[--C-:B------:R-:W-:Y:S02]  /*1e40*/  FADD R15, R16, -R49.reuse ;  /* 0x80000031100f7221 */ /* 0x100fe40000000000 */
[----:B------:R-:W-:-:S02]  /*1e50*/  FADD R40, R40, -R49 ;  /* 0x8000003128287221 */ /* 0x000fc40000000000 */
[--C-:B------:R-:W-:Y:S02]  /*1e60*/  FADD R25, R25, -R48.reuse ;  /* 0x8000003019197221 */ /* 0x100fe40000000000 */
[--C-:B------:R-:W-:Y:S01]  /*1e70*/  FADD R27, R27, -R48.reuse ;  /* 0x800000301b1b7221 */ /* 0x100fe20000000000 */
[----:B----4-:R-:W4:Y:S01]  /*1e80*/  LDSM.16.M88.4 R16, [R11+0x4400] ;  /* 0x004400000b10783b */ /* 0x010f220000000200 */
[----:B------:R-:W-:Y:S02]  /*1e90*/  FADD R39, R39, -R48 ;  /* 0x8000003027277221 */ /* 0x000fe40000000000 */
[----:B------:R-:W-:Y:S02]  /*1ea0*/  FMUL R35, R35, 1.4426950216293334961 ;  /* 0x3fb8aa3b23237820 */ /* 0x000fe40000400000 */
[----:B------:R-:W-:Y:S02]  /*1eb0*/  FMUL R71, R15, 1.4426950216293334961 ;  /* 0x3fb8aa3b0f477820 */ /* 0x000fe40000400000 */
[----:B------:R-:W-:-:S02]  /*1ec0*/  FMUL R40, R40, 1.4426950216293334961 ;  /* 0x3fb8aa3b28287820 */ /* 0x000fc40000400000 */
[----:B------:R-:W-:Y:S02]  /*1ed0*/  FADD R13, R13, -R48 ;  /* 0x800000300d0d7221 */ /* 0x000fe40000000000 */
[----:B------:R-:W-:Y:S02]  /*1ee0*/  FMUL R25, R25, 1.4426950216293334961 ;  /* 0x3fb8aa3b19197820 */ /* 0x000fe40000400000 */
[----:B------:R-:W-:Y:S02]  /*1ef0*/  FMUL R27, R27, 1.4426950216293334961 ;  /* 0x3fb8aa3b1b1b7820 */ /* 0x000fe40000400000 */
[----:B------:R-:W-:Y:S02]  /*1f00*/  FMUL R39, R39, 1.4426950216293334961 ;  /* 0x3fb8aa3b27277820 */ /* 0x000fe40000400000 */
[----:B-1----:R-:W-:Y:S01]  /*1f10*/  FADD R24, R14, -R49 ;  /* 0x800000310e187221 */ /* 0x002fe20000000000 */
[----:B------:R-:W-:Y:S01]  /*1f20*/  MUFU.EX2 R35, R35 ;  /* 0x0000002300237308 */ /* 0x000fe20000000800 */
[----:B------:R-:W-:-:S02]  /*1f30*/  FMUL R51, R13, 1.4426950216293334961 ;  /* 0x3fb8aa3b0d337820 */ /* 0x000fc40000400000 */
[----:B------:R-:W1:Y:S01]  /*1f40*/  LDSM.16.M88.4 R12, [R11+0x4800] ;  /* 0x004800000b0c783b */ /* 0x000e620000000200 */
[----:B--2---:R-:W-:-:S04]  /*1f50*/  FADD R28, R26, -R49 ;  /* 0x800000311a1c7221 */ /* 0x004fc80000000000 */
[----:B------:R-:W-:Y:S01]  /*1f60*/  MUFU.EX2 R92, R92 ;  /* 0x0000005c005c7308 */ /* 0x000fe20000000800 */
[----:B------:R-:W-:-:S07]  /*1f70*/  FADD R47, R47, -R48 ;  /* 0x800000302f2f7221 */ /* 0x000fce0000000000 */
[----:B------:R-:W-:Y:S01]  /*1f80*/  MUFU.EX2 R73, R73 ;  /* 0x0000004900497308 */ /* 0x000fe20000000800 */
[----:B------:R-:W-:-:S07]  /*1f90*/  FADD R43, R43, -R48 ;  /* 0x800000302b2b7221 */ /* 0x000fce0000000000 */
[----:B------:R-:W2:Y:S01]  /*1fa0*/  MUFU.EX2 R124, R124 ;  /* 0x0000007c007c7308 */ /* 0x000ea20000000800 */
[----:B------:R-:W-:-:S07]  /*1fb0*/  FADD R41, R41, -R48 ;  /* 0x8000003029297221 */ /* 0x000fce0000000000 */
[----:B------:R-:W-:Y:S08]  /*1fc0*/  MUFU.EX2 R106, R40 ;  /* 0x00000028006a7308 */ /* 0x000ff00000000800 */
[----:B------:R-:W-:Y:S08]  /*1fd0*/  MUFU.EX2 R56, R56 ;  /* 0x0000003800387308 */ /* 0x000ff00000000800 */
[----:B------:R-:W5:Y:S08]  /*1fe0*/  MUFU.EX2 R71, R71 ;  /* 0x0000004700477308 */ /* 0x000f700000000800 */
[----:B------:R0:W-:Y:S08]  /*1ff0*/  MUFU.EX2 R57, R39 ;  /* 0x0000002700397308 */ /* 0x0001f00000000800 */
[----:B------:R-:W-:Y:S01]  /*2000*/  MUFU.EX2 R65, R25 ;  /* 0x0000001900417308 */ /* 0x000fe20000000800 */
[----:B0-----:R-:W-:-:S07]  /*2010*/  FMUL R39, R24, 1.4426950216293334961 ;  /* 0x3fb8aa3b18277820 */ /* 0x001fce0000400000 */
[----:B------:R0:W-:Y:S01]  /*2020*/  MUFU.EX2 R59, R27 ;  /* 0x0000001b003b7308 */ /* 0x0001e20000000800 */
[----:B------:R-:W-:Y:S01]  /*2030*/  FMUL R47, R47, 1.4426950216293334961 ;  /* 0x3fb8aa3b2f2f7820 */ /* 0x000fe20000400000 */
[----:B0-----:R-:W0:Y:S01]  /*2040*/  LDSM.16.M88.4 R24, [R11+0x4c00] ;  /* 0x004c00000b18783b */ /* 0x001e220000000200 */
[----:B------:R-:W-:Y:S02]  /*2050*/  FMUL R43, R43, 1.4426950216293334961 ;  /* 0x3fb8aa3b2b2b7820 */ /* 0x000fe40000400000 */
[----:B------:R-:W-:-:S03]  /*2060*/  FMUL R41, R41, 1.4426950216293334961 ;  /* 0x3fb8aa3b29297820 */ /* 0x000fc60000400000 */
[----:B------:R1:W-:Y:S01]  /*2070*/  MUFU.EX2 R66, R47 ;  /* 0x0000002f00427308 */ /* 0x0003e20000000800 */
[--C-:B------:R-:W-:Y:S01]  /*2080*/  FADD R29, R29, -R48.reuse ;  /* 0x800000301d1d7221 */ /* 0x100fe20000000000 */
[----:B--2---:R-:W-:Y:S01]  /*2090*/  F2FP.PACK_AB R40, R124, R73 ;  /* 0x000000497c28723e */ /* 0x004fe200000000ff */
[----:B------:R-:W-:Y:S01]  /*20a0*/  FADD R31, R31, -R48 ;  /* 0x800000301f1f7221 */ /* 0x000fe20000000000 */
[----:B-----5:R-:W-:Y:S01]  /*20b0*/  F2FP.PACK_AB R42, R71, R106 ;  /* 0x0000006a472a723e */ /* 0x020fe200000000ff */
[----:B------:R-:W-:Y:S02]  /*20c0*/  FMUL R46, R50, R82 ;  /* 0x00000052322e7220 */ /* 0x000fe40000400000 */
[----:B------:R-:W-:Y:S01]  /*20d0*/  FMUL R44, R56, R80 ;  /* 0x00000050382c7220 */ /* 0x000fe20000400000 */
[----:B------:R2:W-:Y:S01]  /*20e0*/  MUFU.EX2 R64, R43 ;  /* 0x0000002b00407308 */ /* 0x0005e20000000800 */
[----:B-1----:R-:W-:Y:S02]  /*20f0*/  FMUL R47, R50, R83 ;  /* 0x00000053322f7220 */ /* 0x002fe40000400000 */
[----:B------:R-:W-:-:S05]  /*2100*/  FMUL R45, R56, R81 ;  /* 0x00000051382d7220 */ /* 0x000fca0000400000 */
[----:B------:R1:W-:Y:S01]  /*2110*/  MUFU.EX2 R58, R41 ;  /* 0x00000029003a7308 */ /* 0x0003e20000000800 */
[----:B--2---:R-:W-:Y:S01]  /*2120*/  F2FP.PACK_AB R43, R37, R92 ;  /* 0x0000005c252b723e */ /* 0x004fe200000000ff */
[----:B------:R-:W-:Y:S01]  /*2130*/  FMUL R29, R29, 1.4426950216293334961 ;  /* 0x3fb8aa3b1d1d7820 */ /* 0x000fe20000400000 */
[----:B------:R-:W2:Y:S01]  /*2140*/  LDSM.16.M88.4 R80, [R3+0x4000] ;  /* 0x004000000350783b */ /* 0x000ea20000000200 */
[----:B------:R-:W-:Y:S01]  /*2150*/  FMUL R31, R31, 1.4426950216293334961 ;  /* 0x3fb8aa3b1f1f7820 */ /* 0x000fe20000400000 */
[----:B-1----:R-:W-:Y:S01]  /*2160*/  F2FP.PACK_AB R41, R33, R35 ;  /* 0x000000232129723e */ /* 0x002fe200000000ff */
[--C-:B------:R-:W-:Y:S02]  /*2170*/  FADD R30, R30, -R49.reuse ;  /* 0x800000311e1e7221 */ /* 0x100fe40000000000 */
[----:B------:R1:W-:Y:S01]  /*2180*/  MUFU.EX2 R84, R29 ;  /* 0x0000001d00547308 */ /* 0x0003e20000000800 */
[----:B---3--:R-:W-:Y:S02]  /*2190*/  FMUL R32, R28, 1.4426950216293334961 ;  /* 0x3fb8aa3b1c207820 */ /* 0x008fe40000400000 */
[----:B------:R-:W-:Y:S01]  /*21a0*/  FMUL R28, R56, R52 ;  /* 0x00000034381c7220 */ /* 0x000fe20000400000 */
[----:B------:R-:W-:Y:S01]  /*21b0*/  HMMA.16816.F32 R44, R40, R20, R44 ;  /* 0x00000014282c723c */ /* 0x000fe2000000182c */
[----:B------:R-:W-:-:S03]  /*21c0*/  FADD R94, R94, -R49 ;  /* 0x800000315e5e7221 */ /* 0x000fc60000000000 */
[----:B------:R3:W-:Y:S01]  /*21d0*/  MUFU.EX2 R68, R31 ;  /* 0x0000001f00447308 */ /* 0x0007e20000000800 */
[----:B-1----:R-:W-:Y:S02]  /*21e0*/  FMUL R29, R56, R53 ;  /* 0x00000035381d7220 */ /* 0x002fe40000400000 */
[----:B------:R-:W-:Y:S02]  /*21f0*/  FMUL R21, R30, 1.4426950216293334961 ;  /* 0x3fb8aa3b1e157820 */ /* 0x000fe40000400000 */
[C---:B------:R-:W-:Y:S02]  /*2200*/  FMUL R30, R50.reuse, R54 ;  /* 0x00000036321e7220 */ /* 0x040fe40000400000 */
[----:B---3--:R-:W-:Y:S01]  /*2210*/  FMUL R31, R50, R55 ;  /* 0x00000037321f7220 */ /* 0x008fe20000400000 */
[----:B------:R-:W1:Y:S01]  /*2220*/  MUFU.EX2 R39, R39 ;  /* 0x0000002700277308 */ /* 0x000e620000000800 */
[----:B------:R-:W-:Y:S02]  /*2230*/  FMUL R94, R94, 1.4426950216293334961 ;  /* 0x3fb8aa3b5e5e7820 */ /* 0x000fe40000400000 */
[----:B------:R-:W-:-:S02]  /*2240*/  FADD R53, R35, R33 ;  /* 0x0000002123357221 */ /* 0x000fc40000000000 */
[----:B------:R-:W-:Y:S01]  /*2250*/  FADD R73, R73, R124 ;  /* 0x0000007c49497221 */ /* 0x000fe20000000000 */
[----:B----4-:R-:W-:Y:S02]  /*2260*/  HMMA.16816.F32 R28, R40, R16, R28 ;  /* 0x00000010281c723c */ /* 0x010fe4000000181c */
[----:B------:R3:W4:Y:S01]  /*2270*/  MUFU.EX2 R20, R32 ;  /* 0x0000002000147308 */ /* 0x0007220000000800 */
[----:B------:R-:W-:Y:S02]  /*2280*/  FMUL R35, R50, R79 ;  /* 0x0000004f32237220 */ /* 0x000fe40000400000 */
[----:B------:R-:W-:Y:S02]  /*2290*/  FMUL R33, R56, R77 ;  /* 0x0000004d38217220 */ /* 0x000fe40000400000 */
[----:B------:R-:W-:-:S03]  /*22a0*/  FADD R16, R34, -R49 ;  /* 0x8000003122107221 */ /* 0x000fc60000000000 */
[----:B------:R-:W-:Y:S01]  /*22b0*/  MUFU.EX2 R52, R21 ;  /* 0x0000001500347308 */ /* 0x000fe20000000800 */
[----:B------:R-:W-:Y:S02]  /*22c0*/  FMUL R34, R50, R78 ;  /* 0x0000004e32227220 */ /* 0x000fe40000400000 */
[----:B---3--:R-:W-:Y:S02]  /*22d0*/  FMUL R32, R56, R76 ;  /* 0x0000004c38207220 */ /* 0x008fe40000400000 */
[----:B------:R-:W-:Y:S01]  /*22e0*/  FADD R92, R92, R53 ;  /* 0x000000355c5c7221 */ /* 0x000fe20000000000 */
[----:B------:R-:W-:Y:S02]  /*22f0*/  LDSM.16.M88.4 R76, [R3+0x4800] ;  /* 0x00480000034c783b */ /* 0x000fe40000000200 */
[----:B------:R-:W3:Y:S01]  /*2300*/  MUFU.EX2 R17, R94 ;  /* 0x0000005e00117308 */ /* 0x000ee20000000800 */
[C---:B------:R-:W-:Y:S02]  /*2310*/  FMUL R62, R50.reuse, R62 ;  /* 0x0000003e323e7220 */ /* 0x040fe40000400000 */
[----:B------:R-:W-:-:S02]  /*2320*/  FMUL R63, R50, R63 ;  /* 0x0000003f323f7220 */ /* 0x000fc40000400000 */
[C---:B------:R-:W-:Y:S02]  /*2330*/  FMUL R60, R56.reuse, R60 ;  /* 0x0000003c383c7220 */ /* 0x040fe40000400000 */
[----:B------:R-:W-:Y:S02]  /*2340*/  FMUL R61, R56, R61 ;  /* 0x0000003d383d7220 */ /* 0x000fe40000400000 */
[----:B------:R-:W-:Y:S02]  /*2350*/  FADD R106, R106, R73 ;  /* 0x000000496a6a7221 */ /* 0x000fe40000000000 */
[----:B------:R-:W-:Y:S02]  /*2360*/  FMUL R16, R16, 1.4426950216293334961 ;  /* 0x3fb8aa3b10107820 */ /* 0x000fe40000400000 */
[--C-:B------:R-:W-:Y:S02]  /*2370*/  FADD R90, R90, -R49.reuse ;  /* 0x800000315a5a7221 */ /* 0x100fe40000000000 */
[----:B------:R-:W-:Y:S01]  /*2380*/  FADD R37, R37, R92 ;  /* 0x0000005c25257221 */ /* 0x000fe20000000000 */
[----:B------:R-:W-:Y:S01]  /*2390*/  HMMA.16816.F32 R32, R40, R12, R32 ;  /* 0x0000000c2820723c */ /* 0x000fe20000001820 */
[----:B------:R-:W-:Y:S01]  /*23a0*/  FADD R106, R71, R106 ;  /* 0x0000006a476a7221 */ /* 0x000fe20000000000 */
[----:B------:R-:W5:Y:S01]  /*23b0*/  MUFU.EX2 R16, R16 ;  /* 0x0000001000107308 */ /* 0x000f620000000800 */
[----:B------:R-:W-:-:S02]  /*23c0*/  FADD R86, R86, -R49 ;  /* 0x8000003156567221 */ /* 0x000fc40000000000 */
[----:B-1----:R-:W-:Y:S02]  /*23d0*/  FADD R53, R39, R106 ;  /* 0x0000006a27357221 */ /* 0x002fe40000000000 */
[----:B------:R-:W-:Y:S01]  /*23e0*/  FMUL R13, R90, 1.4426950216293334961 ;  /* 0x3fb8aa3b5a0d7820 */ /* 0x000fe20000400000 */
[----:B0-----:R-:W-:Y:S01]  /*23f0*/  HMMA.16816.F32 R40, R40, R24, R60 ;  /* 0x000000182828723c */ /* 0x001fe2000000183c */
[--C-:B------:R-:W-:Y:S02]  /*2400*/  FADD R88, R88, -R49.reuse ;  /* 0x8000003158587221 */ /* 0x100fe40000000000 */
[--C-:B------:R-:W-:Y:S02]  /*2410*/  FADD R74, R74, -R49.reuse ;  /* 0x800000314a4a7221 */ /* 0x100fe40000000000 */
[--C-:B------:R-:W-:Y:S02]  /*2420*/  FADD R72, R72, -R49.reuse ;  /* 0x8000003148487221 */ /* 0x100fe40000000000 */
[----:B------:R-:W-:-:S02]  /*2430*/  FADD R12, R36, -R49 ;  /* 0x80000031240c7221 */ /* 0x000fc40000000000 */
[----:B------:R-:W-:Y:S01]  /*2440*/  FADD R24, R38, R37 ;  /* 0x0000002526187221 */ /* 0x000fe20000000000 */
[C---:B------:R-:W-:Y:S01]  /*2450*/  F2FP.PACK_AB R37, R69.reuse, R38 ;  /* 0x000000264525723e */ /* 0x040fe200000000ff */
[----:B------:R-:W0:Y:S01]  /*2460*/  MUFU.EX2 R13, R13 ;  /* 0x0000000d000d7308 */ /* 0x000e220000000800 */
[----:B----4-:R-:W-:Y:S01]  /*2470*/  F2FP.PACK_AB R36, R20, R39 ;  /* 0x000000271424723e */ /* 0x010fe200000000ff */
[----:B------:R-:W-:Y:S01]  /*2480*/  FADD R69, R69, R24 ;  /* 0x0000001845457221 */ /* 0x000fe20000000000 */
[----:B---3--:R-:W-:Y:S01]  /*2490*/  F2FP.PACK_AB R38, R17, R52 ;  /* 0x000000341126723e */ /* 0x008fe200000000ff */
[----:B------:R-:W-:Y:S01]  /*24a0*/  FMUL R21, R86, 1.4426950216293334961 ;  /* 0x3fb8aa3b56157820 */ /* 0x000fe20000400000 */
[----:B------:R-:W-:Y:S01]  /*24b0*/  F2FP.PACK_AB R39, R67, R84 ;  /* 0x000000544327723e */ /* 0x000fe200000000ff */
[----:B------:R-:W-:Y:S01]  /*24c0*/  FADD R53, R20, R53 ;  /* 0x0000003514357221 */ /* 0x000fe20000000000 */
[----:B------:R-:W-:Y:S01]  /*24d0*/  LDSM.16.M88.4 R60, [R3+0x4c00] ;  /* 0x004c0000033c783b */ /* 0x000fe20000000200 */
[----:B------:R-:W-:Y:S01]  /*24e0*/  FMUL R86, R88, 1.4426950216293334961 ;  /* 0x3fb8aa3b58567820 */ /* 0x000fe20000400000 */
[----:B------:R1:W3:Y:S01]  /*24f0*/  MUFU.EX2 R25, R21 ;  /* 0x0000001500197308 */ /* 0x0002e20000000800 */
[----:B------:R-:W-:-:S02]  /*2500*/  FADD R84, R84, R69 ;  /* 0x0000004554547221 */ /* 0x000fc40000000000 */
[----:B------:R-:W-:Y:S02]  /*2510*/  FADD R52, R52, R53 ;  /* 0x0000003534347221 */ /* 0x000fe40000000000 */
[----:B------:R-:W-:Y:S02]  /*2520*/  FMUL R12, R12, 1.4426950216293334961 ;  /* 0x3fb8aa3b0c0c7820 */ /* 0x000fe40000400000 */
[----:B------:R-:W-:Y:S01]  /*2530*/  FADD R67, R67, R84 ;  /* 0x0000005443437221 */ /* 0x000fe20000000000 */
[----:B------:R-:W4:Y:S01]  /*2540*/  MUFU.EX2 R86, R86 ;  /* 0x0000005600567308 */ /* 0x000f220000000800 */
[----:B-1----:R-:W-:Y:S01]  /*2550*/  HMMA.16816.F32 R20, R36, R22, R44 ;  /* 0x000000162414723c */ /* 0x002fe2000000182c */
[----:B------:R-:W-:-:S06]  /*2560*/  FMUL R74, R74, 1.4426950216293334961 ;  /* 0x3fb8aa3b4a4a7820 */ /* 0x000fcc0000400000 */
[----:B------:R-:W-:Y:S01]  /*2570*/  FADD R45, R17, R52 ;  /* 0x00000034112d7221 */ /* 0x000fe20000000000 */
[----:B------:R5:W1:Y:S01]  /*2580*/  MUFU.EX2 R24, R12 ;  /* 0x0000000c00187308 */ /* 0x000a620000000800 */
[----:B------:R-:W-:Y:S01]  /*2590*/  FADD R44, R68, R67 ;  /* 0x00000043442c7221 */ /* 0x000fe20000000000 */
[----:B------:R-:W-:Y:S01]  /*25a0*/  HMMA.16816.F32 R28, R36, R18, R28 ;  /* 0x00000012241c723c */ /* 0x000fe2000000181c */
[----:B------:R-:W-:Y:S01]  /*25b0*/  FADD R70, R70, -R49 ;  /* 0x8000003146467221 */ /* 0x000fe20000000000 */
[----:B------:R-:W-:Y:S01]  /*25c0*/  LDSM.16.M88.4 R52, [R3+0x4400] ;  /* 0x004400000334783b */ /* 0x000fe20000000200 */
[----:B-----5:R-:W-:-:S04]  /*25d0*/  FADD R12, R16, R45 ;  /* 0x0000002d100c7221 */ /* 0x020fc80000000000 */
[----:B------:R-:W-:Y:S01]  /*25e0*/  FMUL R18, R72, 1.4426950216293334961 ;  /* 0x3fb8aa3b48127820 */ /* 0x000fe20000400000 */
[----:B------:R-:W5:Y:S01]  /*25f0*/  MUFU.EX2 R17, R74 ;  /* 0x0000004a00117308 */ /* 0x000f620000000800 */
[----:B------:R-:W-:Y:S02]  /*2600*/  FADD R45, R65, R44 ;  /* 0x0000002c412d7221 */ /* 0x000fe40000000000 */
[C---:B0-----:R-:W-:Y:S01]  /*2610*/  FADD R44, R13.reuse, R12 ;  /* 0x0000000c0d2c7221 */ /* 0x041fe20000000000 */
[----:B------:R-:W-:Y:S01]  /*2620*/  F2FP.PACK_AB R12, R13, R16 ;  /* 0x000000100d0c723e */ /* 0x000fe200000000ff */
[----:B------:R-:W-:Y:S02]  /*2630*/  FMUL R19, R70, 1.4426950216293334961 ;  /* 0x3fb8aa3b46137820 */ /* 0x000fe40000400000 */
[----:B------:R-:W-:Y:S01]  /*2640*/  FADD R16, R66, R45 ;  /* 0x0000002d42107221 */ /* 0x000fe20000000000 */
[----:B------:R-:W0:Y:S01]  /*2650*/  MUFU.EX2 R18, R18 ;  /* 0x0000001200127308 */ /* 0x000e220000000800 */
[----:B---3--:R-:W-:Y:S01]  /*2660*/  FADD R13, R25, R44 ;  /* 0x0000002c190d7221 */ /* 0x008fe20000000000 */
[----:B------:R-:W-:Y:S01]  /*2670*/  HMMA.16816.F32 R32, R36, R14, R32 ;  /* 0x0000000e2420723c */ /* 0x000fe20000001820 */
[----:B------:R-:W-:-:S05]  /*2680*/  FADD R45, R59, R16 ;  /* 0x000000103b2d7221 */ /* 0x000fca0000000000 */
[----:B------:R-:W-:Y:S01]  /*2690*/  MUFU.EX2 R51, R51 ;  /* 0x0000003300337308 */ /* 0x000fe20000000800 */
[----:B----4-:R-:W-:Y:S02]  /*26a0*/  FADD R15, R86, R13 ;  /* 0x0000000d560f7221 */ /* 0x010fe40000000000 */
[----:B------:R-:W-:-:S05]  /*26b0*/  FADD R44, R64, R45 ;  /* 0x0000002d402c7221 */ /* 0x000fca0000000000 */
[----:B------:R-:W3:Y:S01]  /*26c0*/  MUFU.EX2 R19, R19 ;  /* 0x0000001300137308 */ /* 0x000ee20000000800 */
[----:B-1----:R-:W-:Y:S01]  /*26d0*/  FADD R16, R24, R15 ;  /* 0x0000000f18107221 */ /* 0x002fe20000000000 */
[----:B------:R-:W-:Y:S01]  /*26e0*/  F2FP.PACK_AB R14, R86, R25 ;  /* 0x00000019560e723e */ /* 0x000fe200000000ff */
[----:B------:R-:W-:Y:S02]  /*26f0*/  HMMA.16816.F32 R40, R36, R26, R40 ;  /* 0x0000001a2428723c */ /* 0x000fe40000001828 */
[----:B-----5:R-:W-:-:S05]  /*2700*/  FADD R25, R17, R16 ;  /* 0x0000001011197221 */ /* 0x020fca0000000000 */
[----:B------:R-:W-:Y:S02]  /*2710*/  FADD R27, R57, R44 ;  /* 0x0000002c391b7221 */ /* 0x000fe40000000000 */
[----:B0-----:R-:W-:Y:S02]  /*2720*/  FADD R16, R18, R25 ;  /* 0x0000001912107221 */ /* 0x001fe40000000000 */
[----:B------:R-:W-:Y:S02]  /*2730*/  FADD R26, R58, R27 ;  /* 0x0000001b3a1a7221 */ /* 0x000fe40000000000 */
[----:B---3--:R-:W-:Y:S02]  /*2740*/  FADD R25, R19, R16 ;  /* 0x0000001013197221 */ /* 0x008fe40000000000 */
[----:B------:R-:W-:-:S03]  /*2750*/  FADD R26, R51, R26 ;  /* 0x0000001a331a7221 */ /* 0x000fc60000000000 */
[----:B------:R-:W0:Y:S04]  /*2760*/  SHFL.BFLY PT, R36, R25, 0x2, 0x1f ;  /* 0x0c401f0019247f89 */ /* 0x000e2800000e0000 */
[----:B------:R-:W1:Y:S01]  /*2770*/  SHFL.BFLY PT, R27, R26, 0x2, 0x1f ;  /* 0x0c401f001a1b7f89 */ /* 0x000e6200000e0000 */
[----:B------:R-:W-:Y:S02]  /*2780*/  F2FP.PACK_AB R13, R65, R68 ;  /* 0x00000044410d723e */ /* 0x000fe400000000ff */
[----:B------:R-:W-:Y:S01]  /*2790*/  F2FP.PACK_AB R15, R59, R66 ;  /* 0x000000423b0f723e */ /* 0x000fe200000000ff */
[----:B------:R-:W-:-:S06]  /*27a0*/  UIADD3 UR4, UP0, UR4, 0x40, URZ ;  /* 0x0000004004047890 */ /* 0x000fcc000ff1e03f */
[----:B--2---:R-:W-:Y:S01]  /*27b0*/  HMMA.16816.F32 R20, R12, R80, R20 ;  /* 0x000000500c14723c */ /* 0x004fe20000001814 */
[----:B------:R-:W-:Y:S01]  /*27c0*/  UIADD3.X UR5, URZ, UR5, URZ, UP0, !UPT ;  /* 0x000000053f057290 */ /* 0x000fe200087fe43f */
[----:B0-----:R-:W-:Y:S02]  /*27d0*/  FADD R36, R25, R36 ;  /* 0x0000002419247221 */ /* 0x001fe40000000000 */
[----:B-1----:R-:W-:-:S04]  /*27e0*/  FADD R27, R26, R27 ;  /* 0x0000001b1a1b7221 */ /* 0x002fc80000000000 */
[C---:B------:R-:W-:Y:S08]  /*27f0*/  HMMA.16816.F32 R28, R12.reuse, R52, R28 ;  /* 0x000000340c1c723c */ /* 0x040ff0000000181c */
[C---:B------:R-:W-:Y:S08]  /*2800*/  HMMA.16816.F32 R32, R12.reuse, R76, R32 ;  /* 0x0000004c0c20723c */ /* 0x040ff00000001820 */
[----:B------:R-:W-:Y:S01]  /*2810*/  HMMA.16816.F32 R40, R12, R60, R40 ;  /* 0x0000003c0c28723c */ /* 0x000fe20000001828 */
[----:B------:R-:W0:Y:S04]  /*2820*/  SHFL.BFLY PT, R12, R27, 0x1, 0x1f ;  /* 0x0c201f001b0c7f89 */ /* 0x000e2800000e0000 */
[----:B------:R-:W1:Y:S01]  /*2830*/  SHFL.BFLY PT, R13, R36, 0x1, 0x1f ;  /* 0x0c201f00240d7f89 */ /* 0x000e6200000e0000 */
[----:B------:R-:W-:Y:S01]  /*2840*/  ISETP.LE.U32.AND P0, PT, R101, UR4, PT ;  /* 0x0000000465007c0c */ /* 0x000fe2000bf03070 */
[----:B------:R-:W-:Y:S01]  /*2850*/  IMAD.U32 R14, RZ, RZ, UR5 ;  /* 0x00000005ff0e7e24 */ /* 0x000fe2000f8e00ff */
[----:B------:R-:W-:-:S04]  /*2860*/  F2FP.PACK_AB R16, R17, R24 ;  /* 0x000000181110723e */ /* 0x000fc800000000ff */
[----:B------:R-:W-:Y:S02]  /*2870*/  ISETP.GE.U32.AND.EX P0, PT, R14, RZ, PT, P0 ;  /* 0x000000ff0e00720c */ /* 0x000fe40003f06100 */
[----:B------:R-:W-:Y:S02]  /*2880*/  F2FP.PACK_AB R18, R19, R18 ;  /* 0x000000121312723e */ /* 0x000fe400000000ff */
[----:B------:R-:W-:Y:S02]  /*2890*/  F2FP.PACK_AB R17, R57, R64 ;  /* 0x000000403911723e */ /* 0x000fe400000000ff */
[----:B------:R-:W-:Y:S02]  /*28a0*/  F2FP.PACK_AB R19, R51, R58 ;  /* 0x0000003a3313723e */ /* 0x000fe400000000ff */
[----:B------:R-:W-:Y:S01]  /*28b0*/  MOV R15, 0x40 ;  /* 0x00000040000f7802 */ /* 0x000fe20000000f00 */
[----:B------:R-:W-:Y:S02]  /*28c0*/  IMAD.MOV.U32 R106, RZ, RZ, R49 ;  /* 0x000000ffff6a7224 */ /* 0x000fe400078e0031 */
[----:B0-----:R-:W-:-:S02]  /*28d0*/  FADD R12, R27, R12 ;  /* 0x0000000c1b0c7221 */ /* 0x001fc40000000000 */
[----:B------:R-:W-:Y:S01]  /*28e0*/  HMMA.16816.F32 R80, R16, R82, R20 ;  /* 0x000000521050723c */ /* 0x000fe20000001814 */
[----:B-1----:R-:W-:Y:S02]  /*28f0*/  FADD R13, R36, R13 ;  /* 0x0000000d240d7221 */ /* 0x002fe40000000000 */
[----:B------:R-:W-:-:S05]  /*2900*/  IMAD R4, R15, c[0x0][0x1b4], R4 ;  /* 0x00006d000f047a24 */ /* 0x000fca00078e0204 */
[----:B------:R-:W-:Y:S01]  /*2910*/  HMMA.16816.F32 R52, R16, R54, R28 ;  /* 0x000000361034723c */ /* 0x000fe2000000181c */
[----:B------:R-:W-:Y:S02]  /*2920*/  IMAD R10, R15, c[0x0][0x1a4], R10 ;  /* 0x000069000f0a7a24 */ /* 0x000fe400078e020a */
[----:B------:R-:W-:Y:S02]  /*2930*/  FFMA R5, R50, R5, R12 ;  /* 0x0000000532057223 */ /* 0x000fe4000000000c */
[----:B------:R-:W-:-:S03]  /*2940*/  FFMA R99, R56, R99, R13 ;  /* 0x0000006338637223 */ /* 0x000fc6000000000d */
[----:B------:R-:W-:Y:S01]  /*2950*/  HMMA.16816.F32 R76, R16, R78, R32 ;  /* 0x0000004e104c723c */ /* 0x000fe20000001820 */
[----:B------:R-:W-:-:S07]  /*2960*/  IMAD.MOV.U32 R107, RZ, RZ, R48 ;  /* 0x000000ffff6b7224 */ /* 0x000fce00078e0030 */
[----:B------:R-:W-:Y:S01]  /*2970*/  HMMA.16816.F32 R60, R16, R62, R40 ;  /* 0x0000003e103c723c */ /* 0x000fe20000001828 */
[----:B------:R-:W-:Y:S01]  /*2980*/  @P0 CALL.REL.NOINC `(.L_x_0) ;  /* 0x0000001000000944 */ /* 0x000fe20003c00000 */
[----:B------:R-:W-:Y:S06]  /*2990*/  BRA `(.L_x_1) ;  /* 0xffffe3c000007947 */ /* 0x000fec000383ffff */
.L_x_0:
[C---:B------:R-:W-:Y:S01]  /*29a0*/  FMUL R4, R99.reuse, 8388608 ;  /* 0x4b00000063047820 */ /* 0x040fe20000400000 */
[----:B------:R-:W-:Y:S01]  /*29b0*/  FSETP.GEU.AND P2, PT, R99, 1.175494350822287508e-38, PT ;  /* 0x008000006300780b */ /* 0x000fe20003f4e000 */
[----:B------:R-:W-:Y:S01]  /*29c0*/  IMAD.SHL.U32 R7, R0, 0x4, RZ ;  /* 0x0000000400077824 */ /* 0x000fe200078e00ff */
[----:B------:R-:W-:Y:S01]  /*29d0*/  SHF.R.U32.HI R11, RZ, 0x1, R0 ;  /* 0x00000001ff0b7819 */ /* 0x000fe20000011600 */
[----:B------:R-:W-:Y:S01]  /*29e0*/  IMAD.MOV.U32 R20, RZ, RZ, R5 ;  /* 0x000000ffff147224 */ /* 0x000fe200078e0005 */
[----:B------:R-:W-:Y:S01]  /*29f0*/  FSEL R4, R4, R99, !P2 ;  /* 0x0000006304047208 */ /* 0x000fe20005000000 */
[----:B------:R-:W-:Y:S01]  /*2a00*/  IMAD.MOV.U32 R30, RZ, RZ, 0x3dc6b27f ;  /* 0x3dc6b27fff1e7424 */ /* 0x000fe200078e00ff */
[----:B------:R-:W-:Y:S01]  /*2a10*/  LOP3.LUT R9, R6, 0x38, RZ, 0xc0, !PT ;  /* 0x0000003806097812 */ /* 0x000fe200078ec0ff */
[----:B------:R-:W-:Y:S01]  /*2a20*/  FMUL R5, R20, 8388608 ;  /* 0x4b00000014057820 */ /* 0x000fe20000400000 */
[----:B------:R-:W-:Y:S01]  /*2a30*/  IADD3 R3, R4, -0x3f3504f3, RZ ;  /* 0xc0cafb0d04037810 */ /* 0x000fe20007ffe0ff */
[----:B------:R-:W-:Y:S01]  /*2a40*/  BAR.SYNC.DEFER_BLOCKING 0x0 ;  /* 0x0000000000007b1d */ /* 0x000fe20000010000 */
[----:B------:R-:W-:Y:S01]  /*2a50*/  LOP3.LUT R10, R7, 0x3c0, RZ, 0xc0, !PT ;  /* 0x000003c0070a7812 */ /* 0x000fe200078ec0ff */
[----:B------:R-:W-:Y:S01]  /*2a60*/  IMAD.MOV.U32 R46, RZ, RZ, c[0x0][0x1c8] ;  /* 0x00007200ff2e7624 */ /* 0x000fe200078e00ff */
[----:B------:R-:W-:-:S02]  /*2a70*/  LOP3.LUT R11, R11, 0x4, RZ, 0xc0, !PT ;  /* 0x000000040b0b7812 */ /* 0x000fc400078ec0ff */
[----:B------:R-:W-:Y:S02]  /*2a80*/  LOP3.LUT R7, R3, 0xff800000, RZ, 0xc0, !PT ;  /* 0xff80000003077812 */ /* 0x000fe400078ec0ff */
[----:B------:R-:W-:Y:S01]  /*2a90*/  IADD3 R3, R11, R9, R10 ;  /* 0x000000090b037210 */ /* 0x000fe20007ffe00a */
[----:B------:R-:W-:Y:S01]  /*2aa0*/  IMAD R10, R2, c[0x0][0x1c0], RZ ;  /* 0x00007000020a7a24 */ /* 0x000fe200078e02ff */
[----:B------:R-:W-:Y:S01]  /*2ab0*/  LOP3.LUT R8, R6, 0x78, RZ, 0xc0, !PT ;  /* 0x0000007806087812 */ /* 0x000fe200078ec0ff */
[----:B------:R-:W-:Y:S01]  /*2ac0*/  IMAD R11, R104, c[0x0][0x1c4], RZ ;  /* 0x00007100680b7a24 */ /* 0x000fe200078e02ff */
[----:B------:R-:W-:Y:S02]  /*2ad0*/  LOP3.LUT R12, R6, 0xf80, RZ, 0xc0, !PT ;  /* 0x00000f80060c7812 */ /* 0x000fe400078ec0ff */
[----:B------:R-:W-:Y:S01]  /*2ae0*/  LOP3.LUT R14, R0, 0xc, RZ, 0xc0, !PT ;  /* 0x0000000c000e7812 */ /* 0x000fe200078ec0ff */
[----:B------:R-:W-:Y:S01]  /*2af0*/  IMAD.SHL.U32 R13, R11, 0x2, RZ ;  /* 0x000000020b0d7824 */ /* 0x000fe200078e00ff */
[----:B------:R-:W-:Y:S01]  /*2b00*/  SHF.L.U32 R6, R10, 0x1, RZ ;  /* 0x000000010a067819 */ /* 0x000fe200000006ff */
[----:B------:R-:W-:Y:S01]  /*2b10*/  IMAD R105, R105, 0x4, R8 ;  /* 0x0000000469697824 */ /* 0x000fe200078e0208 */
[----:B------:R-:W-:Y:S01]  /*2b20*/  SHF.R.S32.HI R16, RZ, 0x4, R0 ;  /* 0x00000004ff107819 */ /* 0x000fe20000011400 */
[----:B------:R0:W1:Y:S01]  /*2b30*/  I2F R8, R7 ;  /* 0x0000000700087306 */ /* 0x0000620000201400 */
[----:B------:R-:W-:Y:S01]  /*2b40*/  FSETP.GEU.AND P3, PT, R20, 1.175494350822287508e-38, PT ;  /* 0x008000001400780b */ /* 0x000fe20003f6e000 */
[----:B------:R-:W-:Y:S01]  /*2b50*/  IMAD R15, R14, 0x20, R103 ;  /* 0x000000200e0f7824 */ /* 0x000fe200078e0267 */
[----:B------:R-:W-:Y:S01]  /*2b60*/  LOP3.LUT P0, RZ, R0, 0x100, RZ, 0xc0, !PT ;  /* 0x0000010000ff7812 */ /* 0x000fe2000780c0ff */
[----:B------:R-:W-:Y:S01]  /*2b70*/  IMAD.HI R11, R11, 0x2, RZ ;  /* 0x000000020b0b7827 */ /* 0x000fe200078e02ff */
[----:B------:R-:W-:-:S02]  /*2b80*/  FSETP.GT.AND P1, PT, |R20|, 8.50705917302346158658e+37, PT ;  /* 0x7e8000001400780b */ /* 0x000fc40003f24200 */
[----:B------:R-:W-:Y:S01]  /*2b90*/  IADD3 R0, P4, P5, R13, c[0x0][0x178], R6 ;  /* 0x00005e000d007a10 */ /* 0x000fe20007d9e006 */
[----:B------:R-:W-:Y:S01]  /*2ba0*/  IMAD.U32 R15, R15, 0x20, R12 ;  /* 0x000000200f0f7824 */ /* 0x000fe200078e000c */
[----:B------:R-:W-:Y:S01]  /*2bb0*/  SGXT R6, R16, 0x1 ;  /* 0x000000011006781a */ /* 0x000fe20000000200 */
[----:B0-----:R-:W-:Y:S01]  /*2bc0*/  IMAD.IADD R7, R4, 0x1, -R7 ;  /* 0x0000000104077824 */ /* 0x001fe200078e0a07 */
[----:B------:R-:W-:Y:S01]  /*2bd0*/  FSEL R5, R5, R20, !P3 ;  /* 0x0000001405057208 */ /* 0x000fe20005800000 */
[----:B------:R-:W-:Y:S01]  /*2be0*/  IMAD.HI R12, R10, 0x2, RZ ;  /* 0x000000020a0c7827 */ /* 0x000fe200078e02ff */
[----:B------:R-:W-:Y:S02]  /*2bf0*/  FSEL R16, RZ, -23, P3 ;  /* 0xc1b80000ff107808 */ /* 0x000fe40001800000 */
[C---:B------:R-:W-:Y:S01]  /*2c00*/  FSETP.GEU.AND P3, PT, |R20|.reuse, 1.175494350822287508e-38, PT ;  /* 0x008000001400780b */ /* 0x040fe20003f6e200 */
[----:B------:R-:W-:Y:S01]  /*2c10*/  FADD R7, R7, -1 ;  /* 0xbf80000007077421 */ /* 0x000fe20000000000 */
[----:B------:R-:W-:Y:S01]  /*2c20*/  LOP3.LUT R105, R105, 0x1008, R6, 0x78, !PT ;  /* 0x0000100869697812 */ /* 0x000fe200078e7806 */
[----:B------:R-:W-:Y:S01]  /*2c30*/  @P1 FMUL R20, R20, 0.25 ;  /* 0x3e80000014141820 */ /* 0x000fe20000400000 */
[----:B------:R-:W-:Y:S01]  /*2c40*/  FSEL R13, RZ, -23, P2 ;  /* 0xc1b80000ff0d7808 */ /* 0x000fe20001000000 */
[----:B------:R-:W-:Y:S01]  /*2c50*/  FFMA.FTZ R6, R7, R30, -0.16845393180847167969 ;  /* 0xbe2c7f3007067423 */ /* 0x000fe2000001001e */
[----:B------:R-:W-:Y:S01]  /*2c60*/  FSETP.GT.AND P2, PT, |R99|, 8.50705917302346158658e+37, PT ;  /* 0x7e8000006300780b */ /* 0x000fe20003f44200 */
[----:B------:R-:W-:Y:S01]  /*2c70*/  @P1 FMUL R63, R63, 0.25 ;  /* 0x3e8000003f3f1820 */ /* 0x000fe20000400000 */
[----:B------:R-:W-:Y:S01]  /*2c80*/  IADD3 R9, R5, -0x3f3504f3, RZ ;  /* 0xc0cafb0d05097810 */ /* 0x000fe20007ffe0ff */
[----:B------:R-:W-:Y:S01]  /*2c90*/  FFMA.FTZ R6, R7, R6, 0.1716887056827545166 ;  /* 0x3e2fcf2a07067423 */ /* 0x000fe20000010006 */
[----:B------:R-:W-:Y:S01]  /*2ca0*/  IADD3.X R12, R11, c[0x0][0x17c], R12, P4, P5 ;  /* 0x00005f000b0c7a10 */ /* 0x000fe200027ea40c */
[----:B-1----:R-:W-:Y:S01]  /*2cb0*/  FFMA.FTZ R13, R8, 1.1920928955078125e-07, R13 ;  /* 0x34000000080d7823 */ /* 0x002fe2000001000d */
[----:B------:R-:W-:Y:S01]  /*2cc0*/  FSETP.GEU.AND P4, PT, |R99|, 1.175494350822287508e-38, PT ;  /* 0x008000006300780b */ /* 0x000fe20003f8e200 */
[----:B------:R-:W-:Y:S01]  /*2cd0*/  FFMA.FTZ R6, R7, R6, -0.17900948226451873779 ;  /* 0xbe374e4307067423 */ /* 0x000fe20000010006 */
[----:B------:R-:W-:Y:S01]  /*2ce0*/  LOP3.LUT R18, R9, 0xff800000, RZ, 0xc0, !PT ;  /* 0xff80000009127812 */ /* 0x000fe200078ec0ff */
[----:B------:R-:W-:Y:S01]  /*2cf0*/  @!P3 FMUL R20, R20, 16777216 ;  /* 0x4b8000001414b820 */ /* 0x000fe20000400000 */
[----:B------:R-:W-:Y:S01]  /*2d00*/  LOP3.LUT R100, R100, 0x3f8, RZ, 0xc0, !PT ;  /* 0x000003f864647812 */ /* 0x000fe200078ec0ff */
[----:B------:R-:W-:Y:S01]  /*2d10*/  FFMA.FTZ R6, R7, R6, 0.20512372255325317383 ;  /* 0x3e520bf407067423 */ /* 0x000fe20000010006 */
[----:B------:R-:W0:Y:S01]  /*2d20*/  I2F R9, R18 ;  /* 0x0000001200097306 */ /* 0x000e220000201400 */
[----:B------:R-:W-:-:S02]  /*2d30*/  @P2 FMUL R99, R99, 0.25 ;  /* 0x3e80000063632820 */ /* 0x000fc40000400000 */
[----:B------:R-:W-:Y:S02]  /*2d40*/  FFMA.FTZ R6, R7, R6, -0.24046532809734344482 ;  /* 0xbe763c8b07067423 */ /* 0x000fe40000010006 */
[----:B------:R-:W-:Y:S02]  /*2d50*/  @P1 FMUL R79, R79, 0.25 ;  /* 0x3e8000004f4f1820 */ /* 0x000fe40000400000 */
[----:B------:R-:W-:Y:S01]  /*2d60*/  @!P4 FMUL R99, R99, 16777216 ;  /* 0x4b8000006363c820 */ /* 0x000fe20000400000 */
[----:B------:R-:W1:Y:S01]  /*2d70*/  MUFU.RCP R8, R20 ;  /* 0x0000001400087308 */ /* 0x000e620000001000 */
[----:B------:R-:W-:Y:S02]  /*2d80*/  FFMA.FTZ R6, R7, R6, 0.28857114911079406738 ;  /* 0x3e93bf9907067423 */ /* 0x000fe40000010006 */
[----:B------:R-:W-:Y:S02]  /*2d90*/  @!P3 FMUL R63, R63, 16777216 ;  /* 0x4b8000003f3fb820 */ /* 0x000fe40000400000 */
[----:B------:R-:W-:-:S02]  /*2da0*/  FFMA.FTZ R6, R7, R6, -0.36067417263984680176 ;  /* 0xbeb8aa4907067423 */ /* 0x000fc40000010006 */
[----:B------:R-:W-:Y:S01]  /*2db0*/  @!P3 FMUL R79, R79, 16777216 ;  /* 0x4b8000004f4fb820 */ /* 0x000fe20000400000 */
[----:B------:R-:W2:Y:S01]  /*2dc0*/  MUFU.RCP R11, R99 ;  /* 0x00000063000b7308 */ /* 0x000ea20000001000 */
[----:B------:R-:W-:Y:S02]  /*2dd0*/  @P1 FMUL R62, R62, 0.25 ;  /* 0x3e8000003e3e1820 */ /* 0x000fe40000400000 */
[----:B------:R-:W-:Y:S02]  /*2de0*/  @P1 FMUL R78, R78, 0.25 ;  /* 0x3e8000004e4e1820 */ /* 0x000fe40000400000 */
[----:B0-----:R-:W-:Y:S02]  /*2df0*/  FFMA.FTZ R16, R9, 1.1920928955078125e-07, R16 ;  /* 0x3400000009107823 */ /* 0x001fe40000010010 */
[----:B------:R-:W-:Y:S02]  /*2e00*/  FFMA.FTZ R6, R7, R6, 0.48089820146560668945 ;  /* 0x3ef6384a07067423 */ /* 0x000fe40000010006 */
[----:B-1----:R-:W-:-:S02]  /*2e10*/  FMUL R9, R8, R63 ;  /* 0x0000003f08097220 */ /* 0x002fc40000400000 */
[----:B------:R-:W-:Y:S02]  /*2e20*/  FMUL R20, R8, R79 ;  /* 0x0000004f08147220 */ /* 0x000fe40000400000 */
[----:B------:R-:W-:Y:S02]  /*2e30*/  @P2 FMUL R60, R60, 0.25 ;  /* 0x3e8000003c3c2820 */ /* 0x000fe40000400000 */
[----:B------:R-:W-:Y:S01]  /*2e40*/  @P2 FMUL R76, R76, 0.25 ;  /* 0x3e8000004c4c2820 */ /* 0x000fe20000400000 */
[----:B------:R-:W-:Y:S01]  /*2e50*/  F2FP.PACK_AB R25, R9, R20 ;  /* 0x000000140919723e */ /* 0x000fe200000000ff */
[----:B------:R-:W-:Y:S02]  /*2e60*/  @!P3 FMUL R62, R62, 16777216 ;  /* 0x4b8000003e3eb820 */ /* 0x000fe40000400000 */
[----:B------:R-:W-:Y:S02]  /*2e70*/  @!P3 FMUL R78, R78, 16777216 ;  /* 0x4b8000004e4eb820 */ /* 0x000fe40000400000 */
[----:B------:R-:W-:-:S02]  /*2e80*/  FFMA.FTZ R6, R7, R6, -0.72134751081466674805 ;  /* 0xbf38aa3b07067423 */ /* 0x000fc40000010006 */
[----:B------:R-:W-:Y:S02]  /*2e90*/  IMAD R36, R14, 0x2, R15 ;  /* 0x000000020e247824 */ /* 0x000fe400078e020f */
[----:B------:R-:W-:Y:S02]  /*2ea0*/  @!P4 FMUL R60, R60, 16777216 ;  /* 0x4b8000003c3cc820 */ /* 0x000fe40000400000 */
[----:B------:R-:W-:Y:S01]  /*2eb0*/  @!P4 FMUL R76, R76, 16777216 ;  /* 0x4b8000004c4cc820 */ /* 0x000fe20000400000 */
[----:B------:R-:W-:Y:S01]  /*2ec0*/  LOP3.LUT R38, R36, 0x8, RZ, 0x3c, !PT ;  /* 0x0000000824267812 */ /* 0x000fe200078e3cff */
[----:B------:R-:W-:Y:S01]  /*2ed0*/  FMUL R10, R8, R62 ;  /* 0x0000003e080a7220 */ /* 0x000fe20000400000 */
[----:B------:R-:W-:Y:S01]  /*2ee0*/  LOP3.LUT R40, R36, 0x10, RZ, 0x3c, !PT ;  /* 0x0000001024287812 */ /* 0x000fe200078e3cff */
[----:B------:R-:W-:Y:S01]  /*2ef0*/  FMUL R15, R8, R78 ;  /* 0x0000004e080f7220 */ /* 0x000fe20000400000 */
[----:B------:R-:W-:Y:S01]  /*2f00*/  LOP3.LUT R42, R36, 0x18, RZ, 0x3c, !PT ;  /* 0x00000018242a7812 */ /* 0x000fe200078e3cff */
[----:B------:R-:W-:-:S02]  /*2f10*/  @P1 FMUL R55, R55, 0.25 ;  /* 0x3e80000037371820 */ /* 0x000fc40000400000 */
[----:B------:R-:W-:Y:S01]  /*2f20*/  @P1 FMUL R54, R54, 0.25 ;  /* 0x3e80000036361820 */ /* 0x000fe20000400000 */
[----:B------:R-:W-:Y:S01]  /*2f30*/  F2FP.PACK_AB R27, R10, R15 ;  /* 0x0000000f0a1b723e */ /* 0x000fe200000000ff */
[----:B------:R-:W-:Y:S02]  /*2f40*/  @P1 FMUL R83, R83, 0.25 ;  /* 0x3e80000053531820 */ /* 0x000fe40000400000 */
[----:B------:R-:W-:Y:S01]  /*2f50*/  @P1 FMUL R82, R82, 0.25 ;  /* 0x3e80000052521820 */ /* 0x000fe20000400000 */
[----:B------:R-:W-:Y:S01]  /*2f60*/  ISETP.GE.U32.AND P1, PT, R5, 0x7f800000, PT ;  /* 0x7f8000000500780c */ /* 0x000fe20003f26070 */
[----:B------:R-:W-:Y:S02]  /*2f70*/  IMAD R9, R102, c[0x0][0x1c8], RZ ;  /* 0x0000720066097a24 */ /* 0x000fe400078e02ff */
[----:B------:R-:W-:Y:S02]  /*2f80*/  @P2 FMUL R52, R52, 0.25 ;  /* 0x3e80000034342820 */ /* 0x000fe40000400000 */
[----:B------:R-:W-:Y:S01]  /*2f90*/  @P2 FMUL R80, R80, 0.25 ;  /* 0x3e80000050502820 */ /* 0x000fe20000400000 */
[----:B------:R-:W-:Y:S01]  /*2fa0*/  LEA R15, R46, R9, 0x1 ;  /* 0x000000092e0f7211 */ /* 0x000fe200078e08ff */
[----:B------:R-:W-:-:S02]  /*2fb0*/  @P2 FMUL R61, R61, 0.25 ;  /* 0x3e8000003d3d2820 */ /* 0x000fc40000400000 */
[----:B------:R-:W-:Y:S02]  /*2fc0*/  @P2 FMUL R77, R77, 0.25 ;  /* 0x3e8000004d4d2820 */ /* 0x000fe40000400000 */
[----:B------:R-:W-:Y:S02]  /*2fd0*/  @P2 FMUL R53, R53, 0.25 ;  /* 0x3e80000035352820 */ /* 0x000fe40000400000 */
[----:B------:R-:W-:Y:S02]  /*2fe0*/  FMUL R6, R7, R6 ;  /* 0x0000000607067220 */ /* 0x000fe40000400000 */
[----:B------:R-:W-:Y:S01]  /*2ff0*/  @P2 FMUL R81, R81, 0.25 ;  /* 0x3e80000051512820 */ /* 0x000fe20000400000 */
[----:B------:R-:W-:Y:S01]  /*3000*/  ISETP.GE.U32.AND P2, PT, R4, 0x7f800000, PT ;  /* 0x7f8000000400780c */ /* 0x000fe20003f46070 */
[C---:B--2---:R-:W-:Y:S02]  /*3010*/  FMUL R14, R11.reuse, R60 ;  /* 0x0000003c0b0e7220 */ /* 0x044fe40000400000 */
[----:B------:R-:W-:-:S02]  /*3020*/  FMUL R17, R11, R76 ;  /* 0x0000004c0b117220 */ /* 0x000fc40000400000 */
[----:B------:R-:W-:Y:S02]  /*3030*/  @!P3 FMUL R55, R55, 16777216 ;  /* 0x4b8000003737b820 */ /* 0x000fe40000400000 */
[----:B------:R-:W-:Y:S01]  /*3040*/  @!P3 FMUL R54, R54, 16777216 ;  /* 0x4b8000003636b820 */ /* 0x000fe20000400000 */
[----:B------:R-:W-:Y:S01]  /*3050*/  F2FP.PACK_AB R29, R14, R17 ;  /* 0x000000110e1d723e */ /* 0x000fe200000000ff */
[----:B------:R-:W-:Y:S02]  /*3060*/  @!P3 FMUL R83, R83, 16777216 ;  /* 0x4b8000005353b820 */ /* 0x000fe40000400000 */
[----:B------:R-:W-:Y:S01]  /*3070*/  @!P3 FMUL R82, R82, 16777216 ;  /* 0x4b8000005252b820 */ /* 0x000fe20000400000 */
[----:B------:R-:W-:Y:S01]  /*3080*/  LEA R10, P3, R9, R0, 0x1 ;  /* 0x00000000090a7211 */ /* 0x000fe200078608ff */
[----:B------:R-:W-:Y:S02]  /*3090*/  @!P4 FMUL R52, R52, 16777216 ;  /* 0x4b8000003434c820 */ /* 0x000fe40000400000 */
[----:B------:R-:W-:-:S02]  /*30a0*/  @!P4 FMUL R80, R80, 16777216 ;  /* 0x4b8000005050c820 */ /* 0x000fc40000400000 */
[----:B------:R-:W-:Y:S02]  /*30b0*/  @!P4 FMUL R61, R61, 16777216 ;  /* 0x4b8000003d3dc820 */ /* 0x000fe40000400000 */
[----:B------:R-:W-:Y:S02]  /*30c0*/  @!P4 FMUL R77, R77, 16777216 ;  /* 0x4b8000004d4dc820 */ /* 0x000fe40000400000 */
[----:B------:R-:W-:Y:S02]  /*30d0*/  @!P4 FMUL R53, R53, 16777216 ;  /* 0x4b8000003535c820 */ /* 0x000fe40000400000 */
[----:B------:R-:W-:Y:S02]  /*30e0*/  FMUL R6, R7, R6 ;  /* 0x0000000607067220 */ /* 0x000fe40000400000 */
[----:B------:R-:W-:Y:S02]  /*30f0*/  @!P4 FMUL R81, R81, 16777216 ;  /* 0x4b8000005151c820 */ /* 0x000fe40000400000 */
[----:B------:R-:W-:-:S02]  /*3100*/  FMUL R19, R8, R55 ;  /* 0x0000003708137220 */ /* 0x000fc40000400000 */
[C---:B------:R-:W-:Y:S02]  /*3110*/  FMUL R21, R8.reuse, R54 ;  /* 0x0000003608157220 */ /* 0x040fe40000400000 */
[C---:B------:R-:W-:Y:S02]  /*3120*/  FMUL R24, R8.reuse, R83 ;  /* 0x0000005308187220 */ /* 0x040fe40000400000 */
[----:B------:R-:W-:Y:S02]  /*3130*/  FMUL R26, R8, R82 ;  /* 0x00000052081a7220 */ /* 0x000fe40000400000 */
[----:B------:R-:W-:Y:S01]  /*3140*/  FMUL R22, R11, R52 ;  /* 0x000000340b167220 */ /* 0x000fe20000400000 */
[----:B------:R-:W-:Y:S01]  /*3150*/  F2FP.PACK_AB R24, R19, R24 ;  /* 0x000000181318723e */ /* 0x000fe200000000ff */
[----:B------:R-:W-:Y:S01]  /*3160*/  FMUL R23, R11, R80 ;  /* 0x000000500b177220 */ /* 0x000fe20000400000 */
[----:B------:R-:W-:Y:S01]  /*3170*/  F2FP.PACK_AB R26, R21, R26 ;  /* 0x0000001a151a723e */ /* 0x000fe200000000ff */
[----:B------:R-:W-:-:S02]  /*3180*/  FMUL R8, R11, R61 ;  /* 0x0000003d0b087220 */ /* 0x000fc40000400000 */
[C---:B------:R-:W-:Y:S01]  /*3190*/  FMUL R17, R11.reuse, R77 ;  /* 0x0000004d0b117220 */ /* 0x040fe20000400000 */
[----:B------:R-:W-:Y:S01]  /*31a0*/  F2FP.PACK_AB R28, R22, R23 ;  /* 0x00000017161c723e */ /* 0x000fe200000000ff */
[----:B------:R-:W-:Y:S02]  /*31b0*/  FMUL R14, R11, R53 ;  /* 0x000000350b0e7220 */ /* 0x000fe40000400000 */
[----:B------:R-:W-:Y:S01]  /*31c0*/  FFMA.FTZ R44, R7, 1.4426950216293334961, R6 ;  /* 0x3fb8aa3b072c7823 */ /* 0x000fe20000010006 */
[----:B------:R-:W-:Y:S01]  /*31d0*/  F2FP.PACK_AB R23, R8, R17 ;  /* 0x000000110817723e */ /* 0x000fe200000000ff */
[----:B------:R-:W-:Y:S01]  /*31e0*/  FMUL R11, R11, R81 ;  /* 0x000000510b0b7220 */ /* 0x000fe20000400000 */
[----:B------:R-:W-:Y:S01]  /*31f0*/  STS.64 [R105], R28 ;  /* 0x0000001c69007388 */ /* 0x000fe20000000a00 */
[----:B------:R-:W-:Y:S01]  /*3200*/  IMAD R7, R46, 0x2, R15 ;  /* 0x000000022e077824 */ /* 0x000fe200078e020f */
[----:B------:R-:W-:Y:S01]  /*3210*/  LEA R8, P4, R15, R0, 0x1 ;  /* 0x000000000f087211 */ /* 0x000fe200078808ff */
[----:B------:R-:W-:Y:S01]  /*3220*/  IMAD.IADD R17, R5, 0x1, -R18 ;  /* 0x0000000105117824 */ /* 0x000fe200078e0a12 */
[----:B------:R-:W-:Y:S01]  /*3230*/  F2FP.PACK_AB R22, R14, R11 ;  /* 0x0000000b0e16723e */ /* 0x000fe200000000ff */
[C---:B------:R-:W-:Y:S01]  /*3240*/  IMAD R19, R46.reuse, 0x2, R7 ;  /* 0x000000022e137824 */ /* 0x040fe200078e0207 */
[----:B------:R-:W-:Y:S01]  /*3250*/  LOP3.LUT R14, R105, 0x10, RZ, 0x3c, !PT ;  /* 0x00000010690e7812 */ /* 0x000fe200078e3cff */
[----:B------:R-:W-:Y:S01]  /*3260*/  FADD R17, R17, -1 ;  /* 0xbf80000011117421 */ /* 0x000fe20000000000 */
[-C--:B------:R-:W-:Y:S01]  /*3270*/  LEA.HI.X.SX32 R11, R9, R12.reuse, 0x1, P3 ;  /* 0x0000000c090b7211 */ /* 0x080fe200018f0eff */
[----:B------:R-:W-:Y:S01]  /*3280*/  IMAD R21, R46, 0x2, R19 ;  /* 0x000000022e157824 */ /* 0x000fe200078e0213 */
[----:B------:R0:W-:Y:S01]  /*3290*/  STS.64 [R105+0x800], R22 ;  /* 0x0008001669007388 */ /* 0x0001e20000000a00 */
[----:B------:R-:W-:Y:S01]  /*32a0*/  LEA.HI.X.SX32 R9, R15, R12, 0x1, P4 ;  /* 0x0000000c0f097211 */ /* 0x000fe200020f0eff */
[----:B------:R-:W-:Y:S01]  /*32b0*/  @P2 IMAD.MOV.U32 R45, RZ, RZ, 0x7f800000 ;  /* 0x7f800000ff2d2424 */ /* 0x000fe200078e00ff */
[----:B------:R-:W-:Y:S01]  /*32c0*/  LEA R6, P5, R7, R0, 0x1 ;  /* 0x0000000007067211 */ /* 0x000fe200078a08ff */
[----:B------:R-:W-:Y:S01]  /*32d0*/  STS.64 [R14+0x2000], R26 ;  /* 0x0020001a0e007388 */ /* 0x000fe20000000a00 */
[----:B------:R-:W-:-:S02]  /*32e0*/  FADD R13, R13, R44 ;  /* 0x0000002c0d0d7221 */ /* 0x000fc40000000000 */
[----:B------:R-:W-:Y:S01]  /*32f0*/  LEA.HI.X.SX32 R7, R7, R12, 0x1, P5 ;  /* 0x0000000c07077211 */ /* 0x000fe200028f0eff */
[----:B------:R1:W-:Y:S01]  /*3300*/  STS.64 [R14+0x2800], R24 ;  /* 0x002800180e007388 */ /* 0x0003e20000000a00 */
[----:B------:R-:W-:-:S03]  /*3310*/  @P2 FFMA.FTZ R13, R4, R45, +INF ;  /* 0x7f800000040d2423 */ /* 0x000fc6000001002d */
[----:B------:R-:W-:Y:S01]  /*3320*/  BAR.SYNC.DEFER_BLOCKING 0x0 ;  /* 0x0000000000007b1d */ /* 0x000fe20000010000 */
[----:B0-----:R-:W-:Y:S01]  /*3330*/  IMAD R23, R46, 0x2, R21 ;  /* 0x000000022e177824 */ /* 0x001fe200078e0215 */
[----:B------:R-:W-:-:S04]  /*3340*/  FSETP.NEU.AND P2, PT, R5, RZ, PT ;  /* 0x000000ff0500720b */ /* 0x000fc80003f4d000 */
[-C--:B------:R-:W-:Y:S02]  /*3350*/  LEA R20, P4, R23, R0.reuse, 0x1 ;  /* 0x0000000017147211 */ /* 0x080fe400078808ff */
[----:B-1----:R-:W-:Y:S01]  /*3360*/  LEA R14, P3, R19, R0, 0x1 ;  /* 0x00000000130e7211 */ /* 0x002fe200078608ff */
[C---:B------:R-:W-:Y:S02]  /*3370*/  IMAD R25, R46.reuse, 0x2, R23 ;  /* 0x000000022e197824 */ /* 0x040fe400078e0217 */
[----:B------:R-:W-:Y:S01]  /*3380*/  FFMA.FTZ R24, R17, R30, -0.16845393180847167969 ;  /* 0xbe2c7f3011187423 */ /* 0x000fe2000001001e */
[----:B------:R-:W-:Y:S02]  /*3390*/  LEA.HI.X.SX32 R15, R19, R12, 0x1, P3 ;  /* 0x0000000c130f7211 */ /* 0x000fe400018f0eff */
[----:B------:R-:W-:Y:S01]  /*33a0*/  LEA R18, P3, R21, R0, 0x1 ;  /* 0x0000000015127211 */ /* 0x000fe200078608ff */
[----:B------:R-:W-:Y:S01]  /*33b0*/  FFMA.FTZ R26, R17, R24, 0.1716887056827545166 ;  /* 0x3e2fcf2a111a7423 */ /* 0x000fe20000010018 */
[----:B------:R-:W-:-:S02]  /*33c0*/  LEA R27, R46, R25, 0x1 ;  /* 0x000000192e1b7211 */ /* 0x000fc400078e08ff */
[----:B------:R-:W-:Y:S01]  /*33d0*/  LEA.HI.X.SX32 R19, R21, R12, 0x1, P3 ;  /* 0x0000000c15137211 */ /* 0x000fe200018f0eff */
[----:B------:R-:W-:Y:S01]  /*33e0*/  FFMA.FTZ R28, R17, R26, -0.17900948226451873779 ;  /* 0xbe374e43111c7423 */ /* 0x000fe2000001001a */
[----:B------:R-:W-:Y:S01]  /*33f0*/  LEA R22, P3, R25, R0, 0x1 ;  /* 0x0000000019167211 */ /* 0x000fe200078608ff */
[C---:B------:R-:W-:Y:S01]  /*3400*/  IMAD R29, R46.reuse, 0x2, R27 ;  /* 0x000000022e1d7824 */ /* 0x040fe200078e021b */
[----:B------:R-:W-:Y:S01]  /*3410*/  LEA.HI.X.SX32 R21, R23, R12, 0x1, P4 ;  /* 0x0000000c17157211 */ /* 0x000fe200020f0eff */
[----:B------:R-:W-:Y:S01]  /*3420*/  FFMA.FTZ R30, R17, R28, 0.20512372255325317383 ;  /* 0x3e520bf4111e7423 */ /* 0x000fe2000001001c */
[----:B------:R-:W-:Y:S01]  /*3430*/  LEA R24, P4, R27, R0, 0x1 ;  /* 0x000000001b187211 */ /* 0x000fe200078808ff */
[C---:B------:R-:W-:Y:S01]  /*3440*/  IMAD R31, R46.reuse, 0x2, R29 ;  /* 0x000000022e1f7824 */ /* 0x040fe200078e021d */
[----:B------:R-:W-:Y:S01]  /*3450*/  LEA.HI.X.SX32 R23, R25, R12, 0x1, P3 ;  /* 0x0000000c19177211 */ /* 0x000fe200018f0eff */
[----:B------:R0:W1:Y:S01]  /*3460*/  LDS.64 R50, [R38] ;  /* 0x0000000026327984 */ /* 0x0000620000000a00 */
[----:B------:R-:W-:Y:S01]  /*3470*/  LEA R26, P3, R29, R0, 0x1 ;  /* 0x000000001d1a7211 */ /* 0x000fe200078608ff */
[C---:B------:R-:W-:Y:S01]  /*3480*/  IMAD R33, R46.reuse, 0x2, R31 ;  /* 0x000000022e217824 */ /* 0x040fe200078e021f */
[-C--:B------:R-:W-:Y:S01]  /*3490*/  LEA.HI.X.SX32 R25, R27, R12.reuse, 0x1, P4 ;  /* 0x0000000c1b197211 */ /* 0x080fe200020f0eff */
[----:B------:R-:W-:Y:S01]  /*34a0*/  LDS.64 R52, [R40] ;  /* 0x0000000028347984 */ /* 0x000fe20000000a00 */
[----:B------:R-:W-:Y:S01]  /*34b0*/  LEA.HI.X.SX32 R27, R29, R12, 0x1, P3 ;  /* 0x0000000c1d1b7211 */ /* 0x000fe200018f0eff */
[----:B------:R-:W-:Y:S01]  /*34c0*/  FFMA.FTZ R32, R17, R30, -0.24046532809734344482 ;  /* 0xbe763c8b11207423 */ /* 0x000fe2000001001e */
[----:B------:R-:W-:Y:S01]  /*34d0*/  LEA R30, P3, R31, R0, 0x1 ;  /* 0x000000001f1e7211 */ /* 0x000fe200078608ff */
[----:B------:R2:W3:Y:S01]  /*34e0*/  LDS.64 R28, [R36] ;  /* 0x00000000241c7984 */ /* 0x0004e20000000a00 */
[----:B------:R-:W-:-:S02]  /*34f0*/  IMAD R35, R46, 0x2, R33 ;  /* 0x000000022e237824 */ /* 0x000fc400078e0221 */
[----:B------:R-:W-:Y:S01]  /*3500*/  FFMA.FTZ R34, R17, R32, 0.28857114911079406738 ;  /* 0x3e93bf9911227423 */ /* 0x000fe20000010020 */
[----:B------:R4:W5:Y:S01]  /*3510*/  LDS.64 R54, [R42] ;  /* 0x000000002a367984 */ /* 0x0009620000000a00 */
[C---:B------:R-:W-:Y:S01]  /*3520*/  IMAD R37, R46.reuse, 0x2, R35 ;  /* 0x000000022e257824 */ /* 0x040fe200078e0223 */
[----:B------:R-:W-:Y:S01]  /*3530*/  LEA R32, P4, R33, R0, 0x1 ;  /* 0x0000000021207211 */ /* 0x000fe200078808ff */
[----:B------:R-:W-:Y:S01]  /*3540*/  FFMA.FTZ R34, R17, R34, -0.36067417263984680176 ;  /* 0xbeb8aa4911227423 */ /* 0x000fe20000010022 */
[-C--:B------:R-:W-:Y:S01]  /*3550*/  LEA.HI.X.SX32 R31, R31, R12.reuse, 0x1, P3 ;  /* 0x0000000c1f1f7211 */ /* 0x080fe200018f0eff */
[C---:B------:R-:W-:Y:S01]  /*3560*/  IMAD R39, R46.reuse, 0x2, R37 ;  /* 0x000000022e277824 */ /* 0x040fe200078e0225 */
[----:B------:R-:W-:Y:S01]  /*3570*/  LEA.HI.X.SX32 R33, R33, R12, 0x1, P4 ;  /* 0x0000000c21217211 */ /* 0x000fe200020f0eff */
[----:B0-----:R-:W-:Y:S01]  /*3580*/  FFMA.FTZ R38, R17, R34, 0.48089820146560668945 ;  /* 0x3ef6384a11267423 */ /* 0x001fe20000010022 */
[----:B------:R-:W-:Y:S02]  /*3590*/  LEA R34, P3, R35, R0, 0x1 ;  /* 0x0000000023227211 */ /* 0x000fe400078608ff */
[----:B------:R-:W-:Y:S01]  /*35a0*/  LEA R41, R46, R39, 0x1 ;  /* 0x000000272e297211 */ /* 0x000fe200078e08ff */
[----:B------:R-:W-:Y:S01]  /*35b0*/  FFMA.FTZ R38, R17, R38, -0.72134751081466674805 ;  /* 0xbf38aa3b11267423 */ /* 0x000fe20000010026 */
[----:B--2---:R-:W-:-:S02]  /*35c0*/  LEA R36, P4, R37, R0, 0x1 ;  /* 0x0000000025247211 */ /* 0x004fc400078808ff */
[-C--:B------:R-:W-:Y:S01]  /*35d0*/  LEA.HI.X.SX32 R35, R35, R12.reuse, 0x1, P3 ;  /* 0x0000000c23237211 */ /* 0x080fe200018f0eff */
[----:B------:R-:W-:Y:S01]  /*35e0*/  IMAD R43, R46, 0x2, R41 ;  /* 0x000000022e2b7824 */ /* 0x000fe200078e0229 */
[----:B------:R-:W-:Y:S01]  /*35f0*/  LEA.HI.X.SX32 R37, R37, R12, 0x1, P4 ;  /* 0x0000000c25257211 */ /* 0x000fe200020f0eff */
[----:B------:R-:W-:Y:S01]  /*3600*/  FMUL R46, R17, R38 ;  /* 0x00000026112e7220 */ /* 0x000fe20000400000 */
[-C--:B------:R-:W-:Y:S02]  /*3610*/  LEA R38, P3, R39, R0.reuse, 0x1 ;  /* 0x0000000027267211 */ /* 0x080fe400078608ff */
[----:B------:R-:W-:Y:S01]  /*3620*/  LEA R40, P4, R41, R0, 0x1 ;  /* 0x0000000029287211 */ /* 0x000fe200078808ff */
[----:B------:R-:W-:Y:S01]  /*3630*/  FMUL R46, R17, R46 ;  /* 0x0000002e112e7220 */ /* 0x000fe20000400000 */
[----:B----4-:R-:W-:Y:S01]  /*3640*/  LEA R42, P5, R43, R0, 0x1 ;  /* 0x000000002b2a7211 */ /* 0x010fe200078a08ff */
[----:B------:R-:W-:Y:S01]  /*3650*/  @P1 IMAD.MOV.U32 R0, RZ, RZ, 0x7f800000 ;  /* 0x7f800000ff001424 */ /* 0x000fe200078e00ff */
[-C--:B------:R-:W-:Y:S01]  /*3660*/  LEA.HI.X.SX32 R39, R39, R12.reuse, 0x1, P3 ;  /* 0x0000000c27277211 */ /* 0x080fe200018f0eff */
[----:B------:R-:W-:Y:S01]  /*3670*/  FFMA.FTZ R17, R17, 1.4426950216293334961, R46 ;  /* 0x3fb8aa3b11117823 */ /* 0x000fe2000001002e */
[----:B------:R-:W-:-:S02]  /*3680*/  LEA.HI.X.SX32 R41, R41, R12, 0x1, P4 ;  /* 0x0000000c29297211 */ /* 0x000fc400020f0eff */
[----:B------:R-:W-:Y:S01]  /*3690*/  LEA.HI.X.SX32 R43, R43, R12, 0x1, P5 ;  /* 0x0000000c2b2b7211 */ /* 0x000fe200028f0eff */
[----:B------:R-:W-:Y:S01]  /*36a0*/  FADD R16, R16, R17 ;  /* 0x0000001110107221 */ /* 0x000fe20000000000 */
[----:B------:R-:W-:Y:S01]  /*36b0*/  FSETP.NEU.AND P3, PT, R4, RZ, PT ;  /* 0x000000ff0400720b */ /* 0x000fe20003f6d000 */
[----:B------:R-:W-:Y:S01]  /*36c0*/  @P1 FFMA.FTZ R16, R5, R0, +INF ;  /* 0x7f80000005101423 */ /* 0x000fe20000010000 */
[----:B-1----:R-:W-:Y:S01]  /*36d0*/  PRMT R0, R50, 0x7632, R0 ;  /* 0x0000763232007816 */ /* 0x002fe20000000000 */
[----:B---3--:R0:W-:Y:S03]  /*36e0*/  STG.E.U16 [R10.64], R28 ;  /* 0x0000001c0a007986 */ /* 0x0081e6000c101506 */
[----:B------:R-:W-:Y:S01]  /*36f0*/  FSEL R5, R16, -INF , P2 ;  /* 0xff80000010057808 */ /* 0x000fe20001000000 */
[----:B------:R1:W-:Y:S01]  /*3700*/  STG.E.U16 [R8.64], R50 ;  /* 0x0000003208007986 */ /* 0x0003e2000c101506 */
[----:B-----5:R-:W-:-:S03]  /*3710*/  PRMT R12, R54, 0x7632, R12 ;  /* 0x00007632360c7816 */ /* 0x020fc6000000000c */
[----:B------:R-:W-:Y:S01]  /*3720*/  FFMA R5, R5, 0.69314718246459960938, R48 ;  /* 0x3f31721805057823 */ /* 0x000fe20000000030 */
[----:B------:R2:W-:Y:S01]  /*3730*/  STG.E.U16 [R6.64], R52 ;  /* 0x0000003406007986 */ /* 0x0005e2000c101506 */
[----:B0-----:R-:W-:-:S03]  /*3740*/  PRMT R11, R52, 0x7632, R11 ;  /* 0x00007632340b7816 */ /* 0x001fc6000000000b */
[----:B------:R-:W-:Y:S01]  /*3750*/  STG.E.U16 [R14.64], R54 ;  /* 0x000000360e007986 */ /* 0x000fe2000c101506 */
[----:B-1----:R-:W-:Y:S02]  /*3760*/  PRMT R9, R28, 0x7632, R9 ;  /* 0x000076321c097816 */ /* 0x002fe40000000009 */
[----:B--2---:R-:W-:-:S03]  /*3770*/  PRMT R7, R29, 0x7632, R7 ;  /* 0x000076321d077816 */ /* 0x004fc60000000007 */
[----:B------:R0:W-:Y:S01]  /*3780*/  STG.E.U16 [R18.64], R9 ;  /* 0x0000000912007986 */ /* 0x0001e2000c101506 */
[----:B------:R-:W-:-:S03]  /*3790*/  PRMT R6, R53, 0x7632, R6 ;  /* 0x0000763235067816 */ /* 0x000fc60000000006 */
[----:B------:R1:W-:Y:S04]  /*37a0*/  STG.E.U16 [R20.64], R0 ;  /* 0x0000000014007986 */ /* 0x0003e8000c101506 */
[----:B------:R2:W-:Y:S04]  /*37b0*/  STG.E.U16 [R22.64], R11 ;  /* 0x0000000b16007986 */ /* 0x0005e8000c101506 */
[----:B------:R2:W-:Y:S01]  /*37c0*/  STG.E.U16 [R24.64], R12 ;  /* 0x0000000c18007986 */ /* 0x0005e2000c101506 */
[----:B0-----:R-:W-:-:S03]  /*37d0*/  PRMT R19, R51, 0x7632, R19 ;  /* 0x0000763233137816 */ /* 0x001fc60000000013 */
[----:B------:R2:W-:Y:S01]  /*37e0*/  STG.E.U16 [R26.64], R29 ;  /* 0x0000001d1a007986 */ /* 0x0005e2000c101506 */
[----:B-1----:R-:W-:Y:S02]  /*37f0*/  PRMT R21, R55, 0x7632, R21 ;  /* 0x0000763237157816 */ /* 0x002fe40000000015 */
[----:B------:R-:W-:Y:S01]  /*3800*/  FSEL R0, R13, -INF , P3 ;  /* 0xff8000000d007808 */ /* 0x000fe20001800000 */
[----:B------:R2:W-:Y:S04]  /*3810*/  STG.E.U16 [R30.64], R51 ;  /* 0x000000331e007986 */ /* 0x0005e8000c101506 */
[----:B------:R2:W-:Y:S01]  /*3820*/  STG.E.U16 [R32.64], R53 ;  /* 0x0000003520007986 */ /* 0x0005e2000c101506 */
[----:B------:R-:W-:-:S03]  /*3830*/  FFMA R4, R0, 0.69314718246459960938, R49 ;  /* 0x3f31721800047823 */ /* 0x000fc60000000031 */
[----:B------:R2:W-:Y:S04]  /*3840*/  STG.E.U16 [R34.64], R55 ;  /* 0x0000003722007986 */ /* 0x0005e8000c101506 */
[----:B------:R2:W-:Y:S04]  /*3850*/  STG.E.U16 [R36.64], R7 ;  /* 0x0000000724007986 */ /* 0x0005e8000c101506 */
[----:B------:R2:W-:Y:S04]  /*3860*/  STG.E.U16 [R38.64], R19 ;  /* 0x0000001326007986 */ /* 0x0005e8000c101506 */
[----:B------:R2:W-:Y:S04]  /*3870*/  STG.E.U16 [R40.64], R6 ;  /* 0x0000000628007986 */ /* 0x0005e8000c101506 */
[----:B------:R2:W-:Y:S04]  /*3880*/  STG.E.U16 [R42.64], R21 ;  /* 0x000000152a007986 */ /* 0x0005e8000c101506 */
[----:B------:R-:W-:Y:S06]  /*3890*/  BAR.SYNC.DEFER_BLOCKING 0x0 ;  /* 0x0000000000007b1d */ /* 0x000fec0000010000 */
[----:B------:R2:W-:Y:S04]  /*38a0*/  STS.64 [R100], R4 ;  /* 0x0000000464007388 */ /* 0x0005e80000000a00 */
[----:B------:R-:W-:Y:S06]  /*38b0*/  BAR.SYNC.DEFER_BLOCKING 0x0 ;  /* 0x0000000000007b1d */ /* 0x000fec0000010000 */
[----:B------:R-:W-:Y:S05]  /*38c0*/  @P0 EXIT ;  /* 0x000000000000094d */ /* 0x000fea0003800000 */
[----:B--2---:R-:W0:Y:S01]  /*38d0*/  LDS R3, [R3] ;  /* 0x0000000003037984 */ /* 0x004e220000000800 */
[----:B------:R-:W-:-:S02]  /*38e0*/  IMAD R2, R2, c[0x0][0x1cc], RZ ;  /* 0x0000730002027a24 */ /* 0x000fc400078e02ff */
[----:B------:R-:W-:Y:S02]  /*38f0*/  IMAD.SHL.U32 R5, R104, 0x4, RZ ;  /* 0x0000000468057824 */ /* 0x000fe400078e00ff */
[----:B------:R-:W-:Y:S02]  /*3900*/  IMAD.SHL.U32 R4, R2, 0x4, RZ ;  /* 0x0000000402047824 */ /* 0x000fe400078e00ff */
[----:B------:R-:W-:-:S03]  /*3910*/  IMAD.HI R7, R104, 0x4, RZ ;  /* 0x0000000468077827 */ /* 0x000fc600078e02ff */
[----:B------:R-:W-:Y:S01]  /*3920*/  IADD3 R4, P0, P1, R5, c[0x0][0x180], R4 ;  /* 0x0000600005047a10 */ /* 0x000fe2000791e004 */
[----:B------:R-:W-:-:S05]  /*3930*/  IMAD.HI R2, R2, 0x4, RZ ;  /* 0x0000000402027827 */ /* 0x000fca00078e02ff */
[----:B------:R-:W-:-:S05]  /*3940*/  IADD3.X R5, R7, c[0x0][0x184], R2, P0, P1 ;  /* 0x0000610007057a10 */ /* 0x000fca00007e2402 */
[----:B0-----:R-:W-:Y:S01]  /*3950*/  STG.E [R4.64], R3 ;  /* 0x0000000304007986 */ /* 0x001fe2000c101906 */
[----:B------:R-:W-:Y:S05]  /*3960*/  EXIT ;  /* 0x000000000000794d */ /* 0x000fea0003800000 */
.L_x_2:
[----:B------:R-:W-:-:S00]  /*3970*/  BRA `(.L_x_2) ;  /* 0xfffffff000007947 */ /* 0x000fc0000383ffff */
[----:B------:R-:W-:-:S00]  /*3980*/  NOP ;  /* 0x0000000000007918 */ /* 0x000fc00000000000 */
[----:B------:R-:W-:-:S00]  /*3990*/  NOP ;  /* 0x0000000000007918 */ /* 0x000fc00000000000 */
[----:B------:R-:W-:-:S00]  /*39a0*/  NOP ;  /* 0x0000000000007918 */ /* 0x000fc00000000000 */
[----:B------:R-:W-:-:S00]  /*39b0*/  NOP ;  /* 0x0000000000007918 */ /* 0x000fc00000000000 */
[----:B------:R-:W-:-:S00]  /*39c0*/  NOP ;  /* 0x0000000000007918 */ /* 0x000fc00000000000 */
[----:B------:R-:W-:-:S00]  /*39d0*/  NOP ;  /* 0x0000000000007918 */ /* 0x000fc00000000000 */
[----:B------:R-:W-:-:S00]  /*39e0*/  NOP ;  /* 0x0000000000007918 */ /* 0x000fc00000000000 */
[----:B------:R-:W-:-:S00]  /*39f0*/  NOP ;  /* 0x0000000000007918 */ /* 0x000fc00000000000 */
.L_x_3:


//--------------------- .nv.global.init           --------------------------
	.section	.nv.global.init,"aw",@progbits
.nv.global.init:
	.type		_$_str,@object
	.size		_$_str,(.L_0 - _$_str)
_$_str:
        /*0000*/ 	.byte	0x5f, 0x5f, 0x43, 0x55, 0x44, 0x41, 0x5f, 0x46, 0x54, 0x5a, 0x00
.L_0:


//--------------------- .nv.shared.attn_fwd       --------------------------
	.section	.nv.shared.attn_fwd,"aw",@nobits
	.sectionflags	@""
	.align	16
